//
// Generated by NVIDIA NVVM Compiler
//
// Compiler Build ID: CL-36424714
// Cuda compilation tools, release 13.0, V13.0.88
// Based on NVVM 20.0.0
//

.version 9.0
.target sm_100
.address_size 64

	// .globl	_Z22blockTridiagonalSolverPdS_S_S_S_ii
.extern .func  (.param .b32 func_retval0) vprintf
(
	.param .b64 vprintf_param_0,
	.param .b64 vprintf_param_1
)
;
.extern .func  (.param .b64 func_retval0) malloc
(
	.param .b64 malloc_param_0
)
;
.extern .func free
(
	.param .b64 free_param_0
)
;
.global .align 1 .b8 $str[44] = {77, 97, 116, 114, 105, 120, 32, 105, 115, 32, 115, 105, 110, 103, 117, 108, 97, 114, 32, 97, 110, 100, 32, 99, 97, 110, 110, 111, 116, 32, 98, 101, 32, 105, 110, 118, 101, 114, 116, 101, 100, 46, 10};

.visible .entry _Z22blockTridiagonalSolverPdS_S_S_S_ii(
	.param .u64 .ptr .align 1 _Z22blockTridiagonalSolverPdS_S_S_S_ii_param_0,
	.param .u64 .ptr .align 1 _Z22blockTridiagonalSolverPdS_S_S_S_ii_param_1,
	.param .u64 .ptr .align 1 _Z22blockTridiagonalSolverPdS_S_S_S_ii_param_2,
	.param .u64 .ptr .align 1 _Z22blockTridiagonalSolverPdS_S_S_S_ii_param_3,
	.param .u64 .ptr .align 1 _Z22blockTridiagonalSolverPdS_S_S_S_ii_param_4,
	.param .u32 _Z22blockTridiagonalSolverPdS_S_S_S_ii_param_5,
	.param .u32 _Z22blockTridiagonalSolverPdS_S_S_S_ii_param_6
)
{
	.reg .pred 	%p<111>;
	.reg .b16 	%rs<3>;
	.reg .b32 	%r<335>;
	.reg .b64 	%rd<530>;
	.reg .b64 	%fd<789>;

	ld.param.u64 	%rd57, [_Z22blockTridiagonalSolverPdS_S_S_S_ii_param_0];
	ld.param.u64 	%rd58, [_Z22blockTridiagonalSolverPdS_S_S_S_ii_param_1];
	ld.param.u64 	%rd59, [_Z22blockTridiagonalSolverPdS_S_S_S_ii_param_2];
	ld.param.u64 	%rd56, [_Z22blockTridiagonalSolverPdS_S_S_S_ii_param_4];
	ld.param.u32 	%r129, [_Z22blockTridiagonalSolverPdS_S_S_S_ii_param_6];
	cvta.to.global.u64 	%rd1, %rd59;
	cvta.to.global.u64 	%rd2, %rd57;
	cvta.to.global.u64 	%rd3, %rd56;
	cvta.to.global.u64 	%rd4, %rd58;
	mov.u32 	%r130, %tid.x;
	mov.u32 	%r131, %ctaid.x;
	mov.u32 	%r132, %ntid.x;
	mul.lo.s32 	%r133, %r132, %r131;
	neg.s32 	%r134, %r133;
	setp.ne.s32 	%p1, %r130, %r134;
	@%p1 bra 	$L__BB0_168;
	ld.param.u32 	%r277, [_Z22blockTridiagonalSolverPdS_S_S_S_ii_param_5];
	mul.lo.s32 	%r1, %r129, %r129;
	add.s32 	%r135, %r277, -1;
	mul.lo.s32 	%r136, %r1, %r135;
	mul.wide.s32 	%rd60, %r136, 8;
	{ // callseq 0, 0
	.param .b64 param0;
	st.param.b64 	[param0], %rd60;
	.param .b64 retval0;
	call.uni (retval0), 
	malloc, 
	(
	param0
	);
	ld.param.b64 	%rd61, [retval0];
	} // callseq 0
	mul.lo.s32 	%r2, %r129, %r277;
	mul.wide.s32 	%rd62, %r2, 8;
	{ // callseq 1, 0
	.param .b64 param0;
	st.param.b64 	[param0], %rd62;
	.param .b64 retval0;
	call.uni (retval0), 
	malloc, 
	(
	param0
	);
	ld.param.b64 	%rd63, [retval0];
	} // callseq 1
	mul.wide.u32 	%rd64, %r1, 8;
	{ // callseq 2, 0
	.param .b64 param0;
	st.param.b64 	[param0], %rd64;
	.param .b64 retval0;
	call.uni (retval0), 
	malloc, 
	(
	param0
	);
	ld.param.b64 	%rd65, [retval0];
	} // callseq 2
	{ // callseq 3, 0
	.param .b64 param0;
	st.param.b64 	[param0], %rd64;
	.param .b64 retval0;
	call.uni (retval0), 
	malloc, 
	(
	param0
	);
	ld.param.b64 	%rd66, [retval0];
	} // callseq 3
	ld.global.f64 	%fd1, [%rd4];
	ld.global.f64 	%fd2, [%rd4+8];
	ld.global.f64 	%fd3, [%rd4+16];
	ld.global.f64 	%fd4, [%rd4+24];
	mul.f64 	%fd64, %fd1, %fd4;
	mul.f64 	%fd65, %fd2, %fd3;
	sub.f64 	%fd5, %fd64, %fd65;
	setp.neu.f64 	%p2, %fd5, 0d0000000000000000;
	@%p2 bra 	$L__BB0_3;
	mov.u64 	%rd67, $str;
	cvta.global.u64 	%rd68, %rd67;
	{ // callseq 4, 0
	.param .b64 param0;
	st.param.b64 	[param0], %rd68;
	.param .b64 param1;
	st.param.b64 	[param1], 0;
	.param .b32 retval0;
	call.uni (retval0), 
	vprintf, 
	(
	param0, 
	param1
	);
	ld.param.b32 	%r137, [retval0];
	} // callseq 4
	bra.uni 	$L__BB0_4;
$L__BB0_3:
	rcp.rn.f64 	%fd66, %fd5;
	mul.f64 	%fd67, %fd4, %fd66;
	st.f64 	[%rd65], %fd67;
	neg.f64 	%fd68, %fd2;
	mul.f64 	%fd69, %fd66, %fd68;
	st.f64 	[%rd65+8], %fd69;
	neg.f64 	%fd70, %fd3;
	mul.f64 	%fd71, %fd66, %fd70;
	st.f64 	[%rd65+16], %fd71;
	mul.f64 	%fd72, %fd1, %fd66;
	st.f64 	[%rd65+24], %fd72;
$L__BB0_4:
	setp.lt.s32 	%p3, %r129, 1;
	@%p3 bra 	$L__BB0_35;
	add.s32 	%r3, %r129, -1;
	and.b32  	%r4, %r129, 7;
	add.s32 	%r5, %r4, -1;
	and.b32  	%r6, %r129, 3;
	and.b32  	%r7, %r129, 2147483640;
	and.b32  	%r8, %r129, 1;
	mov.b32 	%r282, 0;
$L__BB0_6:
	mul.lo.s32 	%r10, %r282, %r129;
	mov.b32 	%r283, 0;
	cvt.u64.u32 	%rd108, %r10;
$L__BB0_7:
	setp.lt.u32 	%p4, %r3, 7;
	add.s32 	%r142, %r283, %r10;
	mul.wide.u32 	%rd69, %r142, 8;
	add.s64 	%rd9, %rd61, %rd69;
	mov.b64 	%rd70, 0;
	st.u64 	[%rd9], %rd70;
	mov.b32 	%r286, 0;
	mov.f64 	%fd762, 0d0000000000000000;
	@%p4 bra 	$L__BB0_10;
	mov.b32 	%r284, 0;
	mov.f64 	%fd762, 0d0000000000000000;
$L__BB0_9:
	.pragma "nounroll";
	add.s32 	%r144, %r284, %r10;
	mul.wide.u32 	%rd71, %r144, 8;
	add.s64 	%rd72, %rd65, %rd71;
	ld.f64 	%fd75, [%rd72];
	mad.lo.s32 	%r145, %r284, %r129, %r283;
	mul.wide.u32 	%rd73, %r145, 8;
	add.s64 	%rd74, %rd1, %rd73;
	ld.global.f64 	%fd76, [%rd74];
	fma.rn.f64 	%fd77, %fd75, %fd76, %fd762;
	st.f64 	[%rd9], %fd77;
	ld.f64 	%fd78, [%rd72+8];
	add.s32 	%r146, %r145, %r129;
	mul.wide.u32 	%rd75, %r146, 8;
	add.s64 	%rd76, %rd1, %rd75;
	ld.global.f64 	%fd79, [%rd76];
	fma.rn.f64 	%fd80, %fd78, %fd79, %fd77;
	st.f64 	[%rd9], %fd80;
	ld.f64 	%fd81, [%rd72+16];
	add.s32 	%r147, %r146, %r129;
	mul.wide.u32 	%rd77, %r147, 8;
	add.s64 	%rd78, %rd1, %rd77;
	ld.global.f64 	%fd82, [%rd78];
	fma.rn.f64 	%fd83, %fd81, %fd82, %fd80;
	st.f64 	[%rd9], %fd83;
	ld.f64 	%fd84, [%rd72+24];
	add.s32 	%r148, %r147, %r129;
	mul.wide.u32 	%rd79, %r148, 8;
	add.s64 	%rd80, %rd1, %rd79;
	ld.global.f64 	%fd85, [%rd80];
	fma.rn.f64 	%fd86, %fd84, %fd85, %fd83;
	st.f64 	[%rd9], %fd86;
	ld.f64 	%fd87, [%rd72+32];
	add.s32 	%r149, %r148, %r129;
	mul.wide.u32 	%rd81, %r149, 8;
	add.s64 	%rd82, %rd1, %rd81;
	ld.global.f64 	%fd88, [%rd82];
	fma.rn.f64 	%fd89, %fd87, %fd88, %fd86;
	st.f64 	[%rd9], %fd89;
	ld.f64 	%fd90, [%rd72+40];
	add.s32 	%r150, %r149, %r129;
	mul.wide.u32 	%rd83, %r150, 8;
	add.s64 	%rd84, %rd1, %rd83;
	ld.global.f64 	%fd91, [%rd84];
	fma.rn.f64 	%fd92, %fd90, %fd91, %fd89;
	st.f64 	[%rd9], %fd92;
	ld.f64 	%fd93, [%rd72+48];
	add.s32 	%r151, %r150, %r129;
	mul.wide.u32 	%rd85, %r151, 8;
	add.s64 	%rd86, %rd1, %rd85;
	ld.global.f64 	%fd94, [%rd86];
	fma.rn.f64 	%fd95, %fd93, %fd94, %fd92;
	st.f64 	[%rd9], %fd95;
	ld.f64 	%fd96, [%rd72+56];
	add.s32 	%r152, %r151, %r129;
	mul.wide.u32 	%rd87, %r152, 8;
	add.s64 	%rd88, %rd1, %rd87;
	ld.global.f64 	%fd97, [%rd88];
	fma.rn.f64 	%fd762, %fd96, %fd97, %fd95;
	st.f64 	[%rd9], %fd762;
	add.s32 	%r284, %r284, 8;
	setp.ne.s32 	%p5, %r284, %r7;
	mov.u32 	%r286, %r7;
	@%p5 bra 	$L__BB0_9;
$L__BB0_10:
	setp.eq.s32 	%p6, %r4, 0;
	@%p6 bra 	$L__BB0_18;
	setp.lt.u32 	%p7, %r5, 3;
	@%p7 bra 	$L__BB0_13;
	add.s32 	%r153, %r286, %r10;
	mul.wide.u32 	%rd89, %r153, 8;
	add.s64 	%rd90, %rd65, %rd89;
	ld.f64 	%fd98, [%rd90];
	mad.lo.s32 	%r154, %r286, %r129, %r283;
	mul.wide.u32 	%rd91, %r154, 8;
	add.s64 	%rd92, %rd1, %rd91;
	ld.global.f64 	%fd99, [%rd92];
	fma.rn.f64 	%fd100, %fd98, %fd99, %fd762;
	st.f64 	[%rd9], %fd100;
	cvt.u64.u32 	%rd94, %r286;
	add.s64 	%rd95, %rd94, %rd108;
	shl.b64 	%rd96, %rd95, 3;
	add.s64 	%rd97, %rd65, %rd96;
	ld.f64 	%fd101, [%rd97+8];
	add.s32 	%r155, %r154, %r129;
	mul.wide.u32 	%rd98, %r155, 8;
	add.s64 	%rd99, %rd1, %rd98;
	ld.global.f64 	%fd102, [%rd99];
	fma.rn.f64 	%fd103, %fd101, %fd102, %fd100;
	st.f64 	[%rd9], %fd103;
	ld.f64 	%fd104, [%rd97+16];
	add.s32 	%r156, %r155, %r129;
	mul.wide.u32 	%rd100, %r156, 8;
	add.s64 	%rd101, %rd1, %rd100;
	ld.global.f64 	%fd105, [%rd101];
	fma.rn.f64 	%fd106, %fd104, %fd105, %fd103;
	st.f64 	[%rd9], %fd106;
	ld.f64 	%fd107, [%rd97+24];
	add.s32 	%r157, %r156, %r129;
	mul.wide.u32 	%rd102, %r157, 8;
	add.s64 	%rd103, %rd1, %rd102;
	ld.global.f64 	%fd108, [%rd103];
	fma.rn.f64 	%fd762, %fd107, %fd108, %fd106;
	st.f64 	[%rd9], %fd762;
	add.s32 	%r286, %r286, 4;
$L__BB0_13:
	setp.eq.s32 	%p8, %r6, 0;
	@%p8 bra 	$L__BB0_18;
	setp.eq.s32 	%p9, %r6, 1;
	@%p9 bra 	$L__BB0_16;
	add.s32 	%r158, %r286, %r10;
	mul.wide.u32 	%rd104, %r158, 8;
	add.s64 	%rd105, %rd65, %rd104;
	ld.f64 	%fd109, [%rd105];
	mad.lo.s32 	%r159, %r286, %r129, %r283;
	mul.wide.u32 	%rd106, %r159, 8;
	add.s64 	%rd107, %rd1, %rd106;
	ld.global.f64 	%fd110, [%rd107];
	fma.rn.f64 	%fd111, %fd109, %fd110, %fd762;
	st.f64 	[%rd9], %fd111;
	cvt.u64.u32 	%rd109, %r286;
	add.s64 	%rd110, %rd109, %rd108;
	shl.b64 	%rd111, %rd110, 3;
	add.s64 	%rd112, %rd65, %rd111;
	ld.f64 	%fd112, [%rd112+8];
	add.s32 	%r160, %r159, %r129;
	mul.wide.u32 	%rd113, %r160, 8;
	add.s64 	%rd114, %rd1, %rd113;
	ld.global.f64 	%fd113, [%rd114];
	fma.rn.f64 	%fd762, %fd112, %fd113, %fd111;
	st.f64 	[%rd9], %fd762;
	add.s32 	%r286, %r286, 2;
$L__BB0_16:
	setp.eq.s32 	%p10, %r8, 0;
	@%p10 bra 	$L__BB0_18;
	add.s32 	%r161, %r286, %r10;
	mul.wide.u32 	%rd115, %r161, 8;
	add.s64 	%rd116, %rd65, %rd115;
	ld.f64 	%fd114, [%rd116];
	mad.lo.s32 	%r162, %r286, %r129, %r283;
	mul.wide.u32 	%rd117, %r162, 8;
	add.s64 	%rd118, %rd1, %rd117;
	ld.global.f64 	%fd115, [%rd118];
	fma.rn.f64 	%fd116, %fd114, %fd115, %fd762;
	st.f64 	[%rd9], %fd116;
$L__BB0_18:
	add.s32 	%r283, %r283, 1;
	setp.ne.s32 	%p11, %r283, %r129;
	@%p11 bra 	$L__BB0_7;
	add.s32 	%r282, %r282, 1;
	setp.eq.s32 	%p12, %r282, %r129;
	@%p12 bra 	$L__BB0_20;
	bra.uni 	$L__BB0_6;
$L__BB0_20:
	and.b32  	%r11, %r129, 15;
	add.s32 	%r12, %r11, -1;
	and.b32  	%r13, %r129, 2147483632;
	mov.b32 	%r288, 0;
$L__BB0_21:
	setp.lt.u32 	%p13, %r3, 15;
	mul.wide.u32 	%rd119, %r288, 8;
	add.s64 	%rd10, %rd63, %rd119;
	mov.b64 	%rd120, 0;
	st.u64 	[%rd10], %rd120;
	mul.lo.s32 	%r33, %r288, %r129;
	mov.b32 	%r291, 0;
	mov.f64 	%fd766, 0d0000000000000000;
	@%p13 bra 	$L__BB0_24;
	mov.b32 	%r289, 0;
	mov.f64 	%fd766, 0d0000000000000000;
$L__BB0_23:
	.pragma "nounroll";
	ld.param.u64 	%rd520, [_Z22blockTridiagonalSolverPdS_S_S_S_ii_param_3];
	add.s32 	%r166, %r289, %r33;
	mul.wide.u32 	%rd121, %r166, 8;
	add.s64 	%rd122, %rd65, %rd121;
	ld.f64 	%fd119, [%rd122];
	cvta.to.global.u64 	%rd123, %rd520;
	mul.wide.u32 	%rd124, %r289, 8;
	add.s64 	%rd125, %rd123, %rd124;
	ld.global.f64 	%fd120, [%rd125];
	fma.rn.f64 	%fd121, %fd119, %fd120, %fd766;
	st.f64 	[%rd10], %fd121;
	ld.f64 	%fd122, [%rd122+8];
	ld.global.f64 	%fd123, [%rd125+8];
	fma.rn.f64 	%fd124, %fd122, %fd123, %fd121;
	st.f64 	[%rd10], %fd124;
	ld.f64 	%fd125, [%rd122+16];
	ld.global.f64 	%fd126, [%rd125+16];
	fma.rn.f64 	%fd127, %fd125, %fd126, %fd124;
	st.f64 	[%rd10], %fd127;
	ld.f64 	%fd128, [%rd122+24];
	ld.global.f64 	%fd129, [%rd125+24];
	fma.rn.f64 	%fd130, %fd128, %fd129, %fd127;
	st.f64 	[%rd10], %fd130;
	ld.f64 	%fd131, [%rd122+32];
	ld.global.f64 	%fd132, [%rd125+32];
	fma.rn.f64 	%fd133, %fd131, %fd132, %fd130;
	st.f64 	[%rd10], %fd133;
	ld.f64 	%fd134, [%rd122+40];
	ld.global.f64 	%fd135, [%rd125+40];
	fma.rn.f64 	%fd136, %fd134, %fd135, %fd133;
	st.f64 	[%rd10], %fd136;
	ld.f64 	%fd137, [%rd122+48];
	ld.global.f64 	%fd138, [%rd125+48];
	fma.rn.f64 	%fd139, %fd137, %fd138, %fd136;
	st.f64 	[%rd10], %fd139;
	ld.f64 	%fd140, [%rd122+56];
	ld.global.f64 	%fd141, [%rd125+56];
	fma.rn.f64 	%fd142, %fd140, %fd141, %fd139;
	st.f64 	[%rd10], %fd142;
	ld.f64 	%fd143, [%rd122+64];
	ld.global.f64 	%fd144, [%rd125+64];
	fma.rn.f64 	%fd145, %fd143, %fd144, %fd142;
	st.f64 	[%rd10], %fd145;
	ld.f64 	%fd146, [%rd122+72];
	ld.global.f64 	%fd147, [%rd125+72];
	fma.rn.f64 	%fd148, %fd146, %fd147, %fd145;
	st.f64 	[%rd10], %fd148;
	ld.f64 	%fd149, [%rd122+80];
	ld.global.f64 	%fd150, [%rd125+80];
	fma.rn.f64 	%fd151, %fd149, %fd150, %fd148;
	st.f64 	[%rd10], %fd151;
	ld.f64 	%fd152, [%rd122+88];
	ld.global.f64 	%fd153, [%rd125+88];
	fma.rn.f64 	%fd154, %fd152, %fd153, %fd151;
	st.f64 	[%rd10], %fd154;
	ld.f64 	%fd155, [%rd122+96];
	ld.global.f64 	%fd156, [%rd125+96];
	fma.rn.f64 	%fd157, %fd155, %fd156, %fd154;
	st.f64 	[%rd10], %fd157;
	ld.f64 	%fd158, [%rd122+104];
	ld.global.f64 	%fd159, [%rd125+104];
	fma.rn.f64 	%fd160, %fd158, %fd159, %fd157;
	st.f64 	[%rd10], %fd160;
	ld.f64 	%fd161, [%rd122+112];
	ld.global.f64 	%fd162, [%rd125+112];
	fma.rn.f64 	%fd163, %fd161, %fd162, %fd160;
	st.f64 	[%rd10], %fd163;
	ld.f64 	%fd164, [%rd122+120];
	ld.global.f64 	%fd165, [%rd125+120];
	fma.rn.f64 	%fd766, %fd164, %fd165, %fd163;
	st.f64 	[%rd10], %fd766;
	add.s32 	%r289, %r289, 16;
	setp.ne.s32 	%p14, %r289, %r13;
	mov.u32 	%r291, %r13;
	@%p14 bra 	$L__BB0_23;
$L__BB0_24:
	setp.eq.s32 	%p15, %r11, 0;
	@%p15 bra 	$L__BB0_34;
	setp.lt.u32 	%p16, %r12, 7;
	@%p16 bra 	$L__BB0_27;
	ld.param.u64 	%rd521, [_Z22blockTridiagonalSolverPdS_S_S_S_ii_param_3];
	add.s32 	%r167, %r291, %r33;
	mul.wide.u32 	%rd126, %r167, 8;
	add.s64 	%rd127, %rd65, %rd126;
	ld.f64 	%fd166, [%rd127];
	cvt.u64.u32 	%rd128, %r291;
	cvta.to.global.u64 	%rd129, %rd521;
	mul.wide.u32 	%rd130, %r291, 8;
	add.s64 	%rd131, %rd129, %rd130;
	ld.global.f64 	%fd167, [%rd131];
	fma.rn.f64 	%fd168, %fd166, %fd167, %fd766;
	st.f64 	[%rd10], %fd168;
	cvt.u64.u32 	%rd132, %r33;
	add.s64 	%rd133, %rd128, %rd132;
	shl.b64 	%rd134, %rd133, 3;
	add.s64 	%rd135, %rd65, %rd134;
	ld.f64 	%fd169, [%rd135+8];
	ld.global.f64 	%fd170, [%rd131+8];
	fma.rn.f64 	%fd171, %fd169, %fd170, %fd168;
	st.f64 	[%rd10], %fd171;
	ld.f64 	%fd172, [%rd135+16];
	ld.global.f64 	%fd173, [%rd131+16];
	fma.rn.f64 	%fd174, %fd172, %fd173, %fd171;
	st.f64 	[%rd10], %fd174;
	ld.f64 	%fd175, [%rd135+24];
	ld.global.f64 	%fd176, [%rd131+24];
	fma.rn.f64 	%fd177, %fd175, %fd176, %fd174;
	st.f64 	[%rd10], %fd177;
	ld.f64 	%fd178, [%rd135+32];
	ld.global.f64 	%fd179, [%rd131+32];
	fma.rn.f64 	%fd180, %fd178, %fd179, %fd177;
	st.f64 	[%rd10], %fd180;
	ld.f64 	%fd181, [%rd135+40];
	ld.global.f64 	%fd182, [%rd131+40];
	fma.rn.f64 	%fd183, %fd181, %fd182, %fd180;
	st.f64 	[%rd10], %fd183;
	ld.f64 	%fd184, [%rd135+48];
	ld.global.f64 	%fd185, [%rd131+48];
	fma.rn.f64 	%fd186, %fd184, %fd185, %fd183;
	st.f64 	[%rd10], %fd186;
	ld.f64 	%fd187, [%rd135+56];
	ld.global.f64 	%fd188, [%rd131+56];
	fma.rn.f64 	%fd766, %fd187, %fd188, %fd186;
	st.f64 	[%rd10], %fd766;
	add.s32 	%r291, %r291, 8;
$L__BB0_27:
	setp.eq.s32 	%p17, %r4, 0;
	@%p17 bra 	$L__BB0_34;
	setp.lt.u32 	%p18, %r5, 3;
	@%p18 bra 	$L__BB0_30;
	ld.param.u64 	%rd522, [_Z22blockTridiagonalSolverPdS_S_S_S_ii_param_3];
	add.s32 	%r168, %r291, %r33;
	mul.wide.u32 	%rd136, %r168, 8;
	add.s64 	%rd137, %rd65, %rd136;
	ld.f64 	%fd189, [%rd137];
	cvt.u64.u32 	%rd138, %r291;
	cvta.to.global.u64 	%rd139, %rd522;
	mul.wide.u32 	%rd140, %r291, 8;
	add.s64 	%rd141, %rd139, %rd140;
	ld.global.f64 	%fd190, [%rd141];
	fma.rn.f64 	%fd191, %fd189, %fd190, %fd766;
	st.f64 	[%rd10], %fd191;
	cvt.u64.u32 	%rd142, %r33;
	add.s64 	%rd143, %rd138, %rd142;
	shl.b64 	%rd144, %rd143, 3;
	add.s64 	%rd145, %rd65, %rd144;
	ld.f64 	%fd192, [%rd145+8];
	ld.global.f64 	%fd193, [%rd141+8];
	fma.rn.f64 	%fd194, %fd192, %fd193, %fd191;
	st.f64 	[%rd10], %fd194;
	ld.f64 	%fd195, [%rd145+16];
	ld.global.f64 	%fd196, [%rd141+16];
	fma.rn.f64 	%fd197, %fd195, %fd196, %fd194;
	st.f64 	[%rd10], %fd197;
	ld.f64 	%fd198, [%rd145+24];
	ld.global.f64 	%fd199, [%rd141+24];
	fma.rn.f64 	%fd766, %fd198, %fd199, %fd197;
	st.f64 	[%rd10], %fd766;
	add.s32 	%r291, %r291, 4;
$L__BB0_30:
	setp.eq.s32 	%p19, %r6, 0;
	@%p19 bra 	$L__BB0_34;
	ld.param.u64 	%rd523, [_Z22blockTridiagonalSolverPdS_S_S_S_ii_param_3];
	setp.eq.s32 	%p20, %r6, 1;
	add.s32 	%r169, %r291, %r33;
	mul.wide.u32 	%rd146, %r169, 8;
	add.s64 	%rd147, %rd65, %rd146;
	ld.f64 	%fd200, [%rd147];
	cvt.u64.u32 	%rd11, %r291;
	cvta.to.global.u64 	%rd148, %rd523;
	mul.wide.u32 	%rd149, %r291, 8;
	add.s64 	%rd12, %rd148, %rd149;
	ld.global.f64 	%fd201, [%rd12];
	fma.rn.f64 	%fd20, %fd200, %fd201, %fd766;
	st.f64 	[%rd10], %fd20;
	@%p20 bra 	$L__BB0_34;
	setp.eq.s32 	%p21, %r6, 2;
	cvt.u64.u32 	%rd150, %r33;
	add.s64 	%rd151, %rd11, %rd150;
	shl.b64 	%rd152, %rd151, 3;
	add.s64 	%rd13, %rd65, %rd152;
	ld.f64 	%fd202, [%rd13+8];
	ld.global.f64 	%fd203, [%rd12+8];
	fma.rn.f64 	%fd21, %fd202, %fd203, %fd20;
	st.f64 	[%rd10], %fd21;
	@%p21 bra 	$L__BB0_34;
	ld.f64 	%fd204, [%rd13+16];
	ld.global.f64 	%fd205, [%rd12+16];
	fma.rn.f64 	%fd206, %fd204, %fd205, %fd21;
	st.f64 	[%rd10], %fd206;
$L__BB0_34:
	add.s32 	%r288, %r288, 1;
	setp.eq.s32 	%p22, %r288, %r129;
	@%p22 bra 	$L__BB0_35;
	bra.uni 	$L__BB0_21;
$L__BB0_35:
	ld.param.u32 	%r278, [_Z22blockTridiagonalSolverPdS_S_S_S_ii_param_5];
	setp.lt.s32 	%p23, %r278, 2;
	@%p23 bra 	$L__BB0_164;
	add.s32 	%r24, %r129, -1;
	and.b32  	%r25, %r129, 7;
	add.s32 	%r26, %r25, -1;
	and.b32  	%r27, %r129, 3;
	and.b32  	%r28, %r129, 15;
	and.b32  	%r29, %r129, 2147483640;
	and.b32  	%r30, %r129, 1;
	and.b32  	%r31, %r129, 2147483632;
	mov.b32 	%r293, 1;
$L__BB0_37:
	setp.lt.s32 	%p26, %r129, 1;
	add.s32 	%r172, %r293, -1;
	mul.lo.s32 	%r173, %r172, %r1;
	cvt.s64.s32 	%rd14, %r173;
	@%p26 bra 	$L__BB0_53;
	mov.b32 	%r294, 0;
$L__BB0_39:
	mul.lo.s32 	%r44, %r294, %r129;
	mov.b32 	%r295, 0;
	cvt.u64.u32 	%rd230, %r44;
$L__BB0_40:
	setp.lt.u32 	%p27, %r24, 7;
	add.s32 	%r177, %r295, %r44;
	mul.wide.u32 	%rd158, %r177, 8;
	add.s64 	%rd15, %rd66, %rd158;
	mov.b64 	%rd159, 0;
	st.u64 	[%rd15], %rd159;
	mov.b32 	%r298, 0;
	mov.f64 	%fd770, 0d0000000000000000;
	@%p27 bra 	$L__BB0_43;
	mov.b32 	%r296, 0;
	mov.f64 	%fd770, 0d0000000000000000;
$L__BB0_42:
	.pragma "nounroll";
	add.s32 	%r179, %r296, %r44;
	cvt.u64.u32 	%rd160, %r179;
	add.s64 	%rd161, %rd160, %rd14;
	shl.b64 	%rd162, %rd161, 3;
	add.s64 	%rd163, %rd2, %rd162;
	ld.global.f64 	%fd209, [%rd163];
	mad.lo.s32 	%r180, %r296, %r129, %r295;
	cvt.u64.u32 	%rd164, %r180;
	add.s64 	%rd165, %rd164, %rd14;
	shl.b64 	%rd166, %rd165, 3;
	add.s64 	%rd167, %rd61, %rd166;
	ld.f64 	%fd210, [%rd167];
	fma.rn.f64 	%fd211, %fd209, %fd210, %fd770;
	st.f64 	[%rd15], %fd211;
	ld.global.f64 	%fd212, [%rd163+8];
	add.s32 	%r181, %r180, %r129;
	cvt.u64.u32 	%rd168, %r181;
	add.s64 	%rd169, %rd168, %rd14;
	shl.b64 	%rd170, %rd169, 3;
	add.s64 	%rd171, %rd61, %rd170;
	ld.f64 	%fd213, [%rd171];
	fma.rn.f64 	%fd214, %fd212, %fd213, %fd211;
	st.f64 	[%rd15], %fd214;
	ld.global.f64 	%fd215, [%rd163+16];
	add.s32 	%r182, %r181, %r129;
	cvt.u64.u32 	%rd172, %r182;
	add.s64 	%rd173, %rd172, %rd14;
	shl.b64 	%rd174, %rd173, 3;
	add.s64 	%rd175, %rd61, %rd174;
	ld.f64 	%fd216, [%rd175];
	fma.rn.f64 	%fd217, %fd215, %fd216, %fd214;
	st.f64 	[%rd15], %fd217;
	ld.global.f64 	%fd218, [%rd163+24];
	add.s32 	%r183, %r182, %r129;
	cvt.u64.u32 	%rd176, %r183;
	add.s64 	%rd177, %rd176, %rd14;
	shl.b64 	%rd178, %rd177, 3;
	add.s64 	%rd179, %rd61, %rd178;
	ld.f64 	%fd219, [%rd179];
	fma.rn.f64 	%fd220, %fd218, %fd219, %fd217;
	st.f64 	[%rd15], %fd220;
	ld.global.f64 	%fd221, [%rd163+32];
	add.s32 	%r184, %r183, %r129;
	cvt.u64.u32 	%rd180, %r184;
	add.s64 	%rd181, %rd180, %rd14;
	shl.b64 	%rd182, %rd181, 3;
	add.s64 	%rd183, %rd61, %rd182;
	ld.f64 	%fd222, [%rd183];
	fma.rn.f64 	%fd223, %fd221, %fd222, %fd220;
	st.f64 	[%rd15], %fd223;
	ld.global.f64 	%fd224, [%rd163+40];
	add.s32 	%r185, %r184, %r129;
	cvt.u64.u32 	%rd184, %r185;
	add.s64 	%rd185, %rd184, %rd14;
	shl.b64 	%rd186, %rd185, 3;
	add.s64 	%rd187, %rd61, %rd186;
	ld.f64 	%fd225, [%rd187];
	fma.rn.f64 	%fd226, %fd224, %fd225, %fd223;
	st.f64 	[%rd15], %fd226;
	ld.global.f64 	%fd227, [%rd163+48];
	add.s32 	%r186, %r185, %r129;
	cvt.u64.u32 	%rd188, %r186;
	add.s64 	%rd189, %rd188, %rd14;
	shl.b64 	%rd190, %rd189, 3;
	add.s64 	%rd191, %rd61, %rd190;
	ld.f64 	%fd228, [%rd191];
	fma.rn.f64 	%fd229, %fd227, %fd228, %fd226;
	st.f64 	[%rd15], %fd229;
	ld.global.f64 	%fd230, [%rd163+56];
	add.s32 	%r187, %r186, %r129;
	cvt.u64.u32 	%rd192, %r187;
	add.s64 	%rd193, %rd192, %rd14;
	shl.b64 	%rd194, %rd193, 3;
	add.s64 	%rd195, %rd61, %rd194;
	ld.f64 	%fd231, [%rd195];
	fma.rn.f64 	%fd770, %fd230, %fd231, %fd229;
	st.f64 	[%rd15], %fd770;
	add.s32 	%r296, %r296, 8;
	setp.ne.s32 	%p28, %r296, %r29;
	mov.u32 	%r298, %r29;
	@%p28 bra 	$L__BB0_42;
$L__BB0_43:
	setp.eq.s32 	%p29, %r25, 0;
	@%p29 bra 	$L__BB0_51;
	setp.lt.u32 	%p30, %r26, 3;
	@%p30 bra 	$L__BB0_46;
	add.s32 	%r188, %r298, %r44;
	cvt.u64.u32 	%rd196, %r188;
	add.s64 	%rd197, %rd196, %rd14;
	shl.b64 	%rd198, %rd197, 3;
	add.s64 	%rd199, %rd2, %rd198;
	ld.global.f64 	%fd232, [%rd199];
	mad.lo.s32 	%r189, %r298, %r129, %r295;
	cvt.u64.u32 	%rd200, %r189;
	add.s64 	%rd201, %rd200, %rd14;
	shl.b64 	%rd202, %rd201, 3;
	add.s64 	%rd203, %rd61, %rd202;
	ld.f64 	%fd233, [%rd203];
	fma.rn.f64 	%fd234, %fd232, %fd233, %fd770;
	st.f64 	[%rd15], %fd234;
	cvt.u64.u32 	%rd205, %r298;
	add.s64 	%rd206, %rd205, %rd230;
	add.s64 	%rd207, %rd206, %rd14;
	shl.b64 	%rd208, %rd207, 3;
	add.s64 	%rd209, %rd2, %rd208;
	ld.global.f64 	%fd235, [%rd209+8];
	add.s32 	%r190, %r189, %r129;
	cvt.u64.u32 	%rd210, %r190;
	add.s64 	%rd211, %rd210, %rd14;
	shl.b64 	%rd212, %rd211, 3;
	add.s64 	%rd213, %rd61, %rd212;
	ld.f64 	%fd236, [%rd213];
	fma.rn.f64 	%fd237, %fd235, %fd236, %fd234;
	st.f64 	[%rd15], %fd237;
	ld.global.f64 	%fd238, [%rd209+16];
	add.s32 	%r191, %r190, %r129;
	cvt.u64.u32 	%rd214, %r191;
	add.s64 	%rd215, %rd214, %rd14;
	shl.b64 	%rd216, %rd215, 3;
	add.s64 	%rd217, %rd61, %rd216;
	ld.f64 	%fd239, [%rd217];
	fma.rn.f64 	%fd240, %fd238, %fd239, %fd237;
	st.f64 	[%rd15], %fd240;
	ld.global.f64 	%fd241, [%rd209+24];
	add.s32 	%r192, %r191, %r129;
	cvt.u64.u32 	%rd218, %r192;
	add.s64 	%rd219, %rd218, %rd14;
	shl.b64 	%rd220, %rd219, 3;
	add.s64 	%rd221, %rd61, %rd220;
	ld.f64 	%fd242, [%rd221];
	fma.rn.f64 	%fd770, %fd241, %fd242, %fd240;
	st.f64 	[%rd15], %fd770;
	add.s32 	%r298, %r298, 4;
$L__BB0_46:
	setp.eq.s32 	%p31, %r27, 0;
	@%p31 bra 	$L__BB0_51;
	setp.eq.s32 	%p32, %r27, 1;
	@%p32 bra 	$L__BB0_49;
	add.s32 	%r193, %r298, %r44;
	cvt.u64.u32 	%rd222, %r193;
	add.s64 	%rd223, %rd222, %rd14;
	shl.b64 	%rd224, %rd223, 3;
	add.s64 	%rd225, %rd2, %rd224;
	ld.global.f64 	%fd243, [%rd225];
	mad.lo.s32 	%r194, %r298, %r129, %r295;
	cvt.u64.u32 	%rd226, %r194;
	add.s64 	%rd227, %rd226, %rd14;
	shl.b64 	%rd228, %rd227, 3;
	add.s64 	%rd229, %rd61, %rd228;
	ld.f64 	%fd244, [%rd229];
	fma.rn.f64 	%fd245, %fd243, %fd244, %fd770;
	st.f64 	[%rd15], %fd245;
	cvt.u64.u32 	%rd231, %r298;
	add.s64 	%rd232, %rd231, %rd230;
	add.s64 	%rd233, %rd232, %rd14;
	shl.b64 	%rd234, %rd233, 3;
	add.s64 	%rd235, %rd2, %rd234;
	ld.global.f64 	%fd246, [%rd235+8];
	add.s32 	%r195, %r194, %r129;
	cvt.u64.u32 	%rd236, %r195;
	add.s64 	%rd237, %rd236, %rd14;
	shl.b64 	%rd238, %rd237, 3;
	add.s64 	%rd239, %rd61, %rd238;
	ld.f64 	%fd247, [%rd239];
	fma.rn.f64 	%fd770, %fd246, %fd247, %fd245;
	st.f64 	[%rd15], %fd770;
	add.s32 	%r298, %r298, 2;
$L__BB0_49:
	setp.eq.s32 	%p33, %r30, 0;
	@%p33 bra 	$L__BB0_51;
	add.s32 	%r196, %r298, %r44;
	cvt.u64.u32 	%rd240, %r196;
	add.s64 	%rd241, %rd240, %rd14;
	shl.b64 	%rd242, %rd241, 3;
	add.s64 	%rd243, %rd2, %rd242;
	ld.global.f64 	%fd248, [%rd243];
	mad.lo.s32 	%r197, %r298, %r129, %r295;
	cvt.u64.u32 	%rd244, %r197;
	add.s64 	%rd245, %rd244, %rd14;
	shl.b64 	%rd246, %rd245, 3;
	add.s64 	%rd247, %rd61, %rd246;
	ld.f64 	%fd249, [%rd247];
	fma.rn.f64 	%fd250, %fd248, %fd249, %fd770;
	st.f64 	[%rd15], %fd250;
$L__BB0_51:
	add.s32 	%r295, %r295, 1;
	setp.ne.s32 	%p34, %r295, %r129;
	@%p34 bra 	$L__BB0_40;
	add.s32 	%r294, %r294, 1;
	setp.ne.s32 	%p35, %r294, %r129;
	@%p35 bra 	$L__BB0_39;
$L__BB0_53:
	setp.lt.s32 	%p36, %r129, 1;
	mul.lo.s32 	%r55, %r293, %r1;
	@%p36 bra 	$L__BB0_69;
	mov.b32 	%r300, 0;
	cvt.u64.u32 	%rd290, %r55;
$L__BB0_55:
	setp.lt.u32 	%p37, %r24, 15;
	mul.lo.s32 	%r57, %r300, %r129;
	mov.b32 	%r303, 0;
	@%p37 bra 	$L__BB0_58;
	mov.b32 	%r301, 0;
$L__BB0_57:
	.pragma "nounroll";
	add.s32 	%r201, %r301, %r57;
	cvt.u64.u32 	%rd248, %r201;
	add.s32 	%r202, %r201, %r55;
	mul.wide.u32 	%rd249, %r202, 8;
	add.s64 	%rd250, %rd4, %rd249;
	ld.global.f64 	%fd251, [%rd250];
	mul.wide.u32 	%rd251, %r201, 8;
	add.s64 	%rd252, %rd66, %rd251;
	ld.f64 	%fd252, [%rd252];
	sub.f64 	%fd253, %fd251, %fd252;
	st.f64 	[%rd252], %fd253;
	cvt.u64.u32 	%rd253, %r55;
	add.s64 	%rd254, %rd248, %rd253;
	shl.b64 	%rd255, %rd254, 3;
	add.s64 	%rd256, %rd4, %rd255;
	ld.global.f64 	%fd254, [%rd256+8];
	ld.f64 	%fd255, [%rd252+8];
	sub.f64 	%fd256, %fd254, %fd255;
	st.f64 	[%rd252+8], %fd256;
	ld.global.f64 	%fd257, [%rd256+16];
	ld.f64 	%fd258, [%rd252+16];
	sub.f64 	%fd259, %fd257, %fd258;
	st.f64 	[%rd252+16], %fd259;
	ld.global.f64 	%fd260, [%rd256+24];
	ld.f64 	%fd261, [%rd252+24];
	sub.f64 	%fd262, %fd260, %fd261;
	st.f64 	[%rd252+24], %fd262;
	ld.global.f64 	%fd263, [%rd256+32];
	ld.f64 	%fd264, [%rd252+32];
	sub.f64 	%fd265, %fd263, %fd264;
	st.f64 	[%rd252+32], %fd265;
	ld.global.f64 	%fd266, [%rd256+40];
	ld.f64 	%fd267, [%rd252+40];
	sub.f64 	%fd268, %fd266, %fd267;
	st.f64 	[%rd252+40], %fd268;
	ld.global.f64 	%fd269, [%rd256+48];
	ld.f64 	%fd270, [%rd252+48];
	sub.f64 	%fd271, %fd269, %fd270;
	st.f64 	[%rd252+48], %fd271;
	ld.global.f64 	%fd272, [%rd256+56];
	ld.f64 	%fd273, [%rd252+56];
	sub.f64 	%fd274, %fd272, %fd273;
	st.f64 	[%rd252+56], %fd274;
	ld.global.f64 	%fd275, [%rd256+64];
	ld.f64 	%fd276, [%rd252+64];
	sub.f64 	%fd277, %fd275, %fd276;
	st.f64 	[%rd252+64], %fd277;
	ld.global.f64 	%fd278, [%rd256+72];
	ld.f64 	%fd279, [%rd252+72];
	sub.f64 	%fd280, %fd278, %fd279;
	st.f64 	[%rd252+72], %fd280;
	ld.global.f64 	%fd281, [%rd256+80];
	ld.f64 	%fd282, [%rd252+80];
	sub.f64 	%fd283, %fd281, %fd282;
	st.f64 	[%rd252+80], %fd283;
	ld.global.f64 	%fd284, [%rd256+88];
	ld.f64 	%fd285, [%rd252+88];
	sub.f64 	%fd286, %fd284, %fd285;
	st.f64 	[%rd252+88], %fd286;
	ld.global.f64 	%fd287, [%rd256+96];
	ld.f64 	%fd288, [%rd252+96];
	sub.f64 	%fd289, %fd287, %fd288;
	st.f64 	[%rd252+96], %fd289;
	ld.global.f64 	%fd290, [%rd256+104];
	ld.f64 	%fd291, [%rd252+104];
	sub.f64 	%fd292, %fd290, %fd291;
	st.f64 	[%rd252+104], %fd292;
	ld.global.f64 	%fd293, [%rd256+112];
	ld.f64 	%fd294, [%rd252+112];
	sub.f64 	%fd295, %fd293, %fd294;
	st.f64 	[%rd252+112], %fd295;
	ld.global.f64 	%fd296, [%rd256+120];
	ld.f64 	%fd297, [%rd252+120];
	sub.f64 	%fd298, %fd296, %fd297;
	st.f64 	[%rd252+120], %fd298;
	add.s32 	%r301, %r301, 16;
	setp.ne.s32 	%p38, %r301, %r31;
	mov.u32 	%r303, %r31;
	@%p38 bra 	$L__BB0_57;
$L__BB0_58:
	setp.eq.s32 	%p39, %r28, 0;
	@%p39 bra 	$L__BB0_68;
	add.s32 	%r203, %r28, -1;
	setp.lt.u32 	%p40, %r203, 7;
	@%p40 bra 	$L__BB0_61;
	add.s32 	%r204, %r303, %r57;
	add.s32 	%r205, %r204, %r55;
	mul.wide.u32 	%rd257, %r205, 8;
	add.s64 	%rd258, %rd4, %rd257;
	ld.global.f64 	%fd299, [%rd258];
	mul.wide.u32 	%rd259, %r204, 8;
	add.s64 	%rd260, %rd66, %rd259;
	ld.f64 	%fd300, [%rd260];
	sub.f64 	%fd301, %fd299, %fd300;
	st.f64 	[%rd260], %fd301;
	cvt.u64.u32 	%rd261, %r57;
	cvt.u64.u32 	%rd262, %r303;
	add.s64 	%rd263, %rd262, %rd261;
	cvt.u64.u32 	%rd264, %r55;
	add.s64 	%rd265, %rd263, %rd264;
	shl.b64 	%rd266, %rd265, 3;
	add.s64 	%rd267, %rd4, %rd266;
	ld.global.f64 	%fd302, [%rd267+8];
	shl.b64 	%rd268, %rd263, 3;
	add.s64 	%rd269, %rd66, %rd268;
	ld.f64 	%fd303, [%rd269+8];
	sub.f64 	%fd304, %fd302, %fd303;
	st.f64 	[%rd269+8], %fd304;
	ld.global.f64 	%fd305, [%rd267+16];
	ld.f64 	%fd306, [%rd269+16];
	sub.f64 	%fd307, %fd305, %fd306;
	st.f64 	[%rd269+16], %fd307;
	ld.global.f64 	%fd308, [%rd267+24];
	ld.f64 	%fd309, [%rd269+24];
	sub.f64 	%fd310, %fd308, %fd309;
	st.f64 	[%rd269+24], %fd310;
	ld.global.f64 	%fd311, [%rd267+32];
	ld.f64 	%fd312, [%rd269+32];
	sub.f64 	%fd313, %fd311, %fd312;
	st.f64 	[%rd269+32], %fd313;
	ld.global.f64 	%fd314, [%rd267+40];
	ld.f64 	%fd315, [%rd269+40];
	sub.f64 	%fd316, %fd314, %fd315;
	st.f64 	[%rd269+40], %fd316;
	ld.global.f64 	%fd317, [%rd267+48];
	ld.f64 	%fd318, [%rd269+48];
	sub.f64 	%fd319, %fd317, %fd318;
	st.f64 	[%rd269+48], %fd319;
	ld.global.f64 	%fd320, [%rd267+56];
	ld.f64 	%fd321, [%rd269+56];
	sub.f64 	%fd322, %fd320, %fd321;
	st.f64 	[%rd269+56], %fd322;
	add.s32 	%r303, %r303, 8;
$L__BB0_61:
	setp.eq.s32 	%p41, %r25, 0;
	@%p41 bra 	$L__BB0_68;
	setp.lt.u32 	%p42, %r26, 3;
	@%p42 bra 	$L__BB0_64;
	add.s32 	%r206, %r303, %r57;
	add.s32 	%r207, %r206, %r55;
	mul.wide.u32 	%rd270, %r207, 8;
	add.s64 	%rd271, %rd4, %rd270;
	ld.global.f64 	%fd323, [%rd271];
	mul.wide.u32 	%rd272, %r206, 8;
	add.s64 	%rd273, %rd66, %rd272;
	ld.f64 	%fd324, [%rd273];
	sub.f64 	%fd325, %fd323, %fd324;
	st.f64 	[%rd273], %fd325;
	cvt.u64.u32 	%rd274, %r57;
	cvt.u64.u32 	%rd275, %r303;
	add.s64 	%rd276, %rd275, %rd274;
	cvt.u64.u32 	%rd277, %r55;
	add.s64 	%rd278, %rd276, %rd277;
	shl.b64 	%rd279, %rd278, 3;
	add.s64 	%rd280, %rd4, %rd279;
	ld.global.f64 	%fd326, [%rd280+8];
	shl.b64 	%rd281, %rd276, 3;
	add.s64 	%rd282, %rd66, %rd281;
	ld.f64 	%fd327, [%rd282+8];
	sub.f64 	%fd328, %fd326, %fd327;
	st.f64 	[%rd282+8], %fd328;
	ld.global.f64 	%fd329, [%rd280+16];
	ld.f64 	%fd330, [%rd282+16];
	sub.f64 	%fd331, %fd329, %fd330;
	st.f64 	[%rd282+16], %fd331;
	ld.global.f64 	%fd332, [%rd280+24];
	ld.f64 	%fd333, [%rd282+24];
	sub.f64 	%fd334, %fd332, %fd333;
	st.f64 	[%rd282+24], %fd334;
	add.s32 	%r303, %r303, 4;
$L__BB0_64:
	setp.eq.s32 	%p43, %r27, 0;
	@%p43 bra 	$L__BB0_68;
	setp.eq.s32 	%p44, %r27, 1;
	add.s32 	%r208, %r303, %r57;
	add.s32 	%r209, %r208, %r55;
	mul.wide.u32 	%rd283, %r209, 8;
	add.s64 	%rd284, %rd4, %rd283;
	ld.global.f64 	%fd335, [%rd284];
	mul.wide.u32 	%rd285, %r208, 8;
	add.s64 	%rd286, %rd66, %rd285;
	ld.f64 	%fd336, [%rd286];
	sub.f64 	%fd337, %fd335, %fd336;
	st.f64 	[%rd286], %fd337;
	@%p44 bra 	$L__BB0_68;
	setp.eq.s32 	%p45, %r27, 2;
	cvt.u64.u32 	%rd287, %r57;
	cvt.u64.u32 	%rd288, %r303;
	add.s64 	%rd289, %rd288, %rd287;
	add.s64 	%rd291, %rd289, %rd290;
	shl.b64 	%rd292, %rd291, 3;
	add.s64 	%rd16, %rd4, %rd292;
	ld.global.f64 	%fd338, [%rd16+8];
	shl.b64 	%rd293, %rd289, 3;
	add.s64 	%rd17, %rd66, %rd293;
	ld.f64 	%fd339, [%rd17+8];
	sub.f64 	%fd340, %fd338, %fd339;
	st.f64 	[%rd17+8], %fd340;
	@%p45 bra 	$L__BB0_68;
	ld.global.f64 	%fd341, [%rd16+16];
	ld.f64 	%fd342, [%rd17+16];
	sub.f64 	%fd343, %fd341, %fd342;
	st.f64 	[%rd17+16], %fd343;
$L__BB0_68:
	add.s32 	%r300, %r300, 1;
	setp.ne.s32 	%p46, %r300, %r129;
	@%p46 bra 	$L__BB0_55;
$L__BB0_69:
	ld.f64 	%fd29, [%rd66];
	ld.f64 	%fd30, [%rd66+8];
	ld.f64 	%fd31, [%rd66+16];
	ld.f64 	%fd32, [%rd66+24];
	mul.f64 	%fd344, %fd29, %fd32;
	mul.f64 	%fd345, %fd30, %fd31;
	sub.f64 	%fd33, %fd344, %fd345;
	setp.neu.f64 	%p47, %fd33, 0d0000000000000000;
	@%p47 bra 	$L__BB0_71;
	mov.u64 	%rd294, $str;
	cvta.global.u64 	%rd295, %rd294;
	{ // callseq 5, 0
	.param .b64 param0;
	st.param.b64 	[param0], %rd295;
	.param .b64 param1;
	st.param.b64 	[param1], 0;
	.param .b32 retval0;
	call.uni (retval0), 
	vprintf, 
	(
	param0, 
	param1
	);
	ld.param.b32 	%r210, [retval0];
	} // callseq 5
	bra.uni 	$L__BB0_72;
$L__BB0_71:
	rcp.rn.f64 	%fd346, %fd33;
	mul.f64 	%fd347, %fd32, %fd346;
	st.f64 	[%rd65], %fd347;
	neg.f64 	%fd348, %fd30;
	mul.f64 	%fd349, %fd346, %fd348;
	st.f64 	[%rd65+8], %fd349;
	neg.f64 	%fd350, %fd31;
	mul.f64 	%fd351, %fd346, %fd350;
	st.f64 	[%rd65+16], %fd351;
	mul.f64 	%fd352, %fd29, %fd346;
	st.f64 	[%rd65+24], %fd352;
$L__BB0_72:
	ld.param.u32 	%r279, [_Z22blockTridiagonalSolverPdS_S_S_S_ii_param_5];
	setp.lt.s32 	%p48, %r129, 1;
	add.s32 	%r212, %r279, -1;
	setp.ge.s32 	%p49, %r293, %r212;
	or.pred  	%p50, %p49, %p48;
	@%p50 bra 	$L__BB0_88;
	mov.b32 	%r305, 0;
$L__BB0_74:
	mul.lo.s32 	%r67, %r305, %r129;
	mov.b32 	%r306, 0;
$L__BB0_75:
	setp.lt.u32 	%p51, %r24, 7;
	add.s32 	%r216, %r67, %r55;
	add.s32 	%r217, %r306, %r216;
	mul.wide.u32 	%rd296, %r217, 8;
	add.s64 	%rd18, %rd61, %rd296;
	mov.b64 	%rd297, 0;
	st.u64 	[%rd18], %rd297;
	add.s32 	%r69, %r306, %r55;
	mov.b32 	%r309, 0;
	mov.f64 	%fd774, 0d0000000000000000;
	@%p51 bra 	$L__BB0_78;
	mov.b32 	%r307, 0;
	mov.f64 	%fd774, 0d0000000000000000;
$L__BB0_77:
	.pragma "nounroll";
	add.s32 	%r219, %r307, %r67;
	mul.wide.u32 	%rd298, %r219, 8;
	add.s64 	%rd299, %rd65, %rd298;
	ld.f64 	%fd355, [%rd299];
	mad.lo.s32 	%r220, %r307, %r129, %r69;
	mul.wide.u32 	%rd300, %r220, 8;
	add.s64 	%rd301, %rd1, %rd300;
	ld.global.f64 	%fd356, [%rd301];
	fma.rn.f64 	%fd357, %fd355, %fd356, %fd774;
	st.f64 	[%rd18], %fd357;
	ld.f64 	%fd358, [%rd299+8];
	add.s32 	%r221, %r220, %r129;
	mul.wide.u32 	%rd302, %r221, 8;
	add.s64 	%rd303, %rd1, %rd302;
	ld.global.f64 	%fd359, [%rd303];
	fma.rn.f64 	%fd360, %fd358, %fd359, %fd357;
	st.f64 	[%rd18], %fd360;
	ld.f64 	%fd361, [%rd299+16];
	add.s32 	%r222, %r221, %r129;
	mul.wide.u32 	%rd304, %r222, 8;
	add.s64 	%rd305, %rd1, %rd304;
	ld.global.f64 	%fd362, [%rd305];
	fma.rn.f64 	%fd363, %fd361, %fd362, %fd360;
	st.f64 	[%rd18], %fd363;
	ld.f64 	%fd364, [%rd299+24];
	add.s32 	%r223, %r222, %r129;
	mul.wide.u32 	%rd306, %r223, 8;
	add.s64 	%rd307, %rd1, %rd306;
	ld.global.f64 	%fd365, [%rd307];
	fma.rn.f64 	%fd366, %fd364, %fd365, %fd363;
	st.f64 	[%rd18], %fd366;
	ld.f64 	%fd367, [%rd299+32];
	add.s32 	%r224, %r223, %r129;
	mul.wide.u32 	%rd308, %r224, 8;
	add.s64 	%rd309, %rd1, %rd308;
	ld.global.f64 	%fd368, [%rd309];
	fma.rn.f64 	%fd369, %fd367, %fd368, %fd366;
	st.f64 	[%rd18], %fd369;
	ld.f64 	%fd370, [%rd299+40];
	add.s32 	%r225, %r224, %r129;
	mul.wide.u32 	%rd310, %r225, 8;
	add.s64 	%rd311, %rd1, %rd310;
	ld.global.f64 	%fd371, [%rd311];
	fma.rn.f64 	%fd372, %fd370, %fd371, %fd369;
	st.f64 	[%rd18], %fd372;
	ld.f64 	%fd373, [%rd299+48];
	add.s32 	%r226, %r225, %r129;
	mul.wide.u32 	%rd312, %r226, 8;
	add.s64 	%rd313, %rd1, %rd312;
	ld.global.f64 	%fd374, [%rd313];
	fma.rn.f64 	%fd375, %fd373, %fd374, %fd372;
	st.f64 	[%rd18], %fd375;
	ld.f64 	%fd376, [%rd299+56];
	add.s32 	%r227, %r226, %r129;
	mul.wide.u32 	%rd314, %r227, 8;
	add.s64 	%rd315, %rd1, %rd314;
	ld.global.f64 	%fd377, [%rd315];
	fma.rn.f64 	%fd774, %fd376, %fd377, %fd375;
	st.f64 	[%rd18], %fd774;
	add.s32 	%r307, %r307, 8;
	setp.ne.s32 	%p52, %r307, %r29;
	mov.u32 	%r309, %r29;
	@%p52 bra 	$L__BB0_77;
$L__BB0_78:
	setp.eq.s32 	%p53, %r25, 0;
	@%p53 bra 	$L__BB0_86;
	setp.lt.u32 	%p54, %r26, 3;
	@%p54 bra 	$L__BB0_81;
	add.s32 	%r228, %r309, %r67;
	mul.wide.u32 	%rd316, %r228, 8;
	add.s64 	%rd317, %rd65, %rd316;
	ld.f64 	%fd378, [%rd317];
	mad.lo.s32 	%r229, %r309, %r129, %r69;
	mul.wide.u32 	%rd318, %r229, 8;
	add.s64 	%rd319, %rd1, %rd318;
	ld.global.f64 	%fd379, [%rd319];
	fma.rn.f64 	%fd380, %fd378, %fd379, %fd774;
	st.f64 	[%rd18], %fd380;
	cvt.u64.u32 	%rd320, %r67;
	cvt.u64.u32 	%rd321, %r309;
	add.s64 	%rd322, %rd321, %rd320;
	shl.b64 	%rd323, %rd322, 3;
	add.s64 	%rd324, %rd65, %rd323;
	ld.f64 	%fd381, [%rd324+8];
	add.s32 	%r230, %r229, %r129;
	mul.wide.u32 	%rd325, %r230, 8;
	add.s64 	%rd326, %rd1, %rd325;
	ld.global.f64 	%fd382, [%rd326];
	fma.rn.f64 	%fd383, %fd381, %fd382, %fd380;
	st.f64 	[%rd18], %fd383;
	ld.f64 	%fd384, [%rd324+16];
	add.s32 	%r231, %r230, %r129;
	mul.wide.u32 	%rd327, %r231, 8;
	add.s64 	%rd328, %rd1, %rd327;
	ld.global.f64 	%fd385, [%rd328];
	fma.rn.f64 	%fd386, %fd384, %fd385, %fd383;
	st.f64 	[%rd18], %fd386;
	ld.f64 	%fd387, [%rd324+24];
	add.s32 	%r232, %r231, %r129;
	mul.wide.u32 	%rd329, %r232, 8;
	add.s64 	%rd330, %rd1, %rd329;
	ld.global.f64 	%fd388, [%rd330];
	fma.rn.f64 	%fd774, %fd387, %fd388, %fd386;
	st.f64 	[%rd18], %fd774;
	add.s32 	%r309, %r309, 4;
$L__BB0_81:
	setp.eq.s32 	%p55, %r27, 0;
	@%p55 bra 	$L__BB0_86;
	setp.eq.s32 	%p56, %r27, 1;
	@%p56 bra 	$L__BB0_84;
	add.s32 	%r233, %r309, %r67;
	mul.wide.u32 	%rd331, %r233, 8;
	add.s64 	%rd332, %rd65, %rd331;
	ld.f64 	%fd389, [%rd332];
	mad.lo.s32 	%r234, %r309, %r129, %r69;
	mul.wide.u32 	%rd333, %r234, 8;
	add.s64 	%rd334, %rd1, %rd333;
	ld.global.f64 	%fd390, [%rd334];
	fma.rn.f64 	%fd391, %fd389, %fd390, %fd774;
	st.f64 	[%rd18], %fd391;
	cvt.u64.u32 	%rd335, %r67;
	cvt.u64.u32 	%rd336, %r309;
	add.s64 	%rd337, %rd336, %rd335;
	shl.b64 	%rd338, %rd337, 3;
	add.s64 	%rd339, %rd65, %rd338;
	ld.f64 	%fd392, [%rd339+8];
	add.s32 	%r235, %r234, %r129;
	mul.wide.u32 	%rd340, %r235, 8;
	add.s64 	%rd341, %rd1, %rd340;
	ld.global.f64 	%fd393, [%rd341];
	fma.rn.f64 	%fd774, %fd392, %fd393, %fd391;
	st.f64 	[%rd18], %fd774;
	add.s32 	%r309, %r309, 2;
$L__BB0_84:
	setp.eq.s32 	%p57, %r30, 0;
	@%p57 bra 	$L__BB0_86;
	add.s32 	%r236, %r309, %r67;
	mul.wide.u32 	%rd342, %r236, 8;
	add.s64 	%rd343, %rd65, %rd342;
	ld.f64 	%fd394, [%rd343];
	mad.lo.s32 	%r237, %r309, %r129, %r69;
	mul.wide.u32 	%rd344, %r237, 8;
	add.s64 	%rd345, %rd1, %rd344;
	ld.global.f64 	%fd395, [%rd345];
	fma.rn.f64 	%fd396, %fd394, %fd395, %fd774;
	st.f64 	[%rd18], %fd396;
$L__BB0_86:
	add.s32 	%r306, %r306, 1;
	setp.ne.s32 	%p58, %r306, %r129;
	@%p58 bra 	$L__BB0_75;
	add.s32 	%r305, %r305, 1;
	setp.ne.s32 	%p59, %r305, %r129;
	@%p59 bra 	$L__BB0_74;
$L__BB0_88:
	setp.lt.s32 	%p60, %r129, 1;
	add.s32 	%r238, %r293, -1;
	mul.lo.s32 	%r239, %r238, %r129;
	cvt.s64.s32 	%rd19, %r239;
	@%p60 bra 	$L__BB0_102;
	mov.b32 	%r311, 0;
$L__BB0_90:
	setp.lt.u32 	%p61, %r24, 7;
	mul.wide.u32 	%rd346, %r311, 8;
	add.s64 	%rd20, %rd66, %rd346;
	mov.b64 	%rd347, 0;
	st.u64 	[%rd20], %rd347;
	mul.lo.s32 	%r80, %r311, %r129;
	mov.b32 	%r314, 0;
	mov.f64 	%fd778, 0d0000000000000000;
	@%p61 bra 	$L__BB0_93;
	mov.b32 	%r312, 0;
	mov.f64 	%fd778, 0d0000000000000000;
$L__BB0_92:
	.pragma "nounroll";
	add.s32 	%r243, %r312, %r80;
	cvt.u64.u32 	%rd348, %r243;
	add.s64 	%rd349, %rd348, %rd14;
	shl.b64 	%rd350, %rd349, 3;
	add.s64 	%rd351, %rd2, %rd350;
	ld.global.f64 	%fd399, [%rd351];
	cvt.u64.u32 	%rd352, %r312;
	add.s64 	%rd353, %rd352, %rd19;
	shl.b64 	%rd354, %rd353, 3;
	add.s64 	%rd355, %rd63, %rd354;
	ld.f64 	%fd400, [%rd355];
	fma.rn.f64 	%fd401, %fd399, %fd400, %fd778;
	st.f64 	[%rd20], %fd401;
	ld.global.f64 	%fd402, [%rd351+8];
	ld.f64 	%fd403, [%rd355+8];
	fma.rn.f64 	%fd404, %fd402, %fd403, %fd401;
	st.f64 	[%rd20], %fd404;
	ld.global.f64 	%fd405, [%rd351+16];
	ld.f64 	%fd406, [%rd355+16];
	fma.rn.f64 	%fd407, %fd405, %fd406, %fd404;
	st.f64 	[%rd20], %fd407;
	ld.global.f64 	%fd408, [%rd351+24];
	ld.f64 	%fd409, [%rd355+24];
	fma.rn.f64 	%fd410, %fd408, %fd409, %fd407;
	st.f64 	[%rd20], %fd410;
	ld.global.f64 	%fd411, [%rd351+32];
	ld.f64 	%fd412, [%rd355+32];
	fma.rn.f64 	%fd413, %fd411, %fd412, %fd410;
	st.f64 	[%rd20], %fd413;
	ld.global.f64 	%fd414, [%rd351+40];
	ld.f64 	%fd415, [%rd355+40];
	fma.rn.f64 	%fd416, %fd414, %fd415, %fd413;
	st.f64 	[%rd20], %fd416;
	ld.global.f64 	%fd417, [%rd351+48];
	ld.f64 	%fd418, [%rd355+48];
	fma.rn.f64 	%fd419, %fd417, %fd418, %fd416;
	st.f64 	[%rd20], %fd419;
	ld.global.f64 	%fd420, [%rd351+56];
	ld.f64 	%fd421, [%rd355+56];
	fma.rn.f64 	%fd778, %fd420, %fd421, %fd419;
	st.f64 	[%rd20], %fd778;
	add.s32 	%r312, %r312, 8;
	setp.ne.s32 	%p62, %r312, %r29;
	mov.u32 	%r314, %r29;
	@%p62 bra 	$L__BB0_92;
$L__BB0_93:
	setp.eq.s32 	%p63, %r25, 0;
	@%p63 bra 	$L__BB0_101;
	setp.lt.u32 	%p64, %r26, 3;
	@%p64 bra 	$L__BB0_96;
	add.s32 	%r244, %r314, %r80;
	cvt.u64.u32 	%rd356, %r244;
	add.s64 	%rd357, %rd356, %rd14;
	shl.b64 	%rd358, %rd357, 3;
	add.s64 	%rd359, %rd2, %rd358;
	ld.global.f64 	%fd422, [%rd359];
	cvt.u64.u32 	%rd360, %r314;
	add.s64 	%rd361, %rd360, %rd19;
	shl.b64 	%rd362, %rd361, 3;
	add.s64 	%rd363, %rd63, %rd362;
	ld.f64 	%fd423, [%rd363];
	fma.rn.f64 	%fd424, %fd422, %fd423, %fd778;
	st.f64 	[%rd20], %fd424;
	cvt.u64.u32 	%rd364, %r80;
	add.s64 	%rd365, %rd360, %rd364;
	add.s64 	%rd366, %rd365, %rd14;
	shl.b64 	%rd367, %rd366, 3;
	add.s64 	%rd368, %rd2, %rd367;
	ld.global.f64 	%fd425, [%rd368+8];
	ld.f64 	%fd426, [%rd363+8];
	fma.rn.f64 	%fd427, %fd425, %fd426, %fd424;
	st.f64 	[%rd20], %fd427;
	ld.global.f64 	%fd428, [%rd368+16];
	ld.f64 	%fd429, [%rd363+16];
	fma.rn.f64 	%fd430, %fd428, %fd429, %fd427;
	st.f64 	[%rd20], %fd430;
	ld.global.f64 	%fd431, [%rd368+24];
	ld.f64 	%fd432, [%rd363+24];
	fma.rn.f64 	%fd778, %fd431, %fd432, %fd430;
	st.f64 	[%rd20], %fd778;
	add.s32 	%r314, %r314, 4;
$L__BB0_96:
	setp.eq.s32 	%p65, %r27, 0;
	@%p65 bra 	$L__BB0_101;
	setp.eq.s32 	%p66, %r27, 1;
	@%p66 bra 	$L__BB0_99;
	add.s32 	%r245, %r314, %r80;
	cvt.u64.u32 	%rd369, %r245;
	add.s64 	%rd370, %rd369, %rd14;
	shl.b64 	%rd371, %rd370, 3;
	add.s64 	%rd372, %rd2, %rd371;
	ld.global.f64 	%fd433, [%rd372];
	cvt.u64.u32 	%rd373, %r314;
	add.s64 	%rd374, %rd373, %rd19;
	shl.b64 	%rd375, %rd374, 3;
	add.s64 	%rd376, %rd63, %rd375;
	ld.f64 	%fd434, [%rd376];
	fma.rn.f64 	%fd435, %fd433, %fd434, %fd778;
	st.f64 	[%rd20], %fd435;
	cvt.u64.u32 	%rd377, %r80;
	add.s64 	%rd378, %rd373, %rd377;
	add.s64 	%rd379, %rd378, %rd14;
	shl.b64 	%rd380, %rd379, 3;
	add.s64 	%rd381, %rd2, %rd380;
	ld.global.f64 	%fd436, [%rd381+8];
	ld.f64 	%fd437, [%rd376+8];
	fma.rn.f64 	%fd778, %fd436, %fd437, %fd435;
	st.f64 	[%rd20], %fd778;
	add.s32 	%r314, %r314, 2;
$L__BB0_99:
	setp.eq.s32 	%p67, %r30, 0;
	@%p67 bra 	$L__BB0_101;
	add.s32 	%r246, %r314, %r80;
	cvt.u64.u32 	%rd382, %r246;
	add.s64 	%rd383, %rd382, %rd14;
	shl.b64 	%rd384, %rd383, 3;
	add.s64 	%rd385, %rd2, %rd384;
	ld.global.f64 	%fd438, [%rd385];
	cvt.u64.u32 	%rd386, %r314;
	add.s64 	%rd387, %rd386, %rd19;
	shl.b64 	%rd388, %rd387, 3;
	add.s64 	%rd389, %rd63, %rd388;
	ld.f64 	%fd439, [%rd389];
	fma.rn.f64 	%fd440, %fd438, %fd439, %fd778;
	st.f64 	[%rd20], %fd440;
$L__BB0_101:
	add.s32 	%r311, %r311, 1;
	setp.ne.s32 	%p68, %r311, %r129;
	@%p68 bra 	$L__BB0_90;
$L__BB0_102:
	setp.lt.s32 	%p69, %r129, 1;
	@%p69 bra 	$L__BB0_131;
	ld.param.u64 	%rd524, [_Z22blockTridiagonalSolverPdS_S_S_S_ii_param_3];
	cvta.to.global.u64 	%rd21, %rd524;
	setp.lt.u32 	%p70, %r24, 15;
	mov.b32 	%r317, 0;
	@%p70 bra 	$L__BB0_106;
	mov.b32 	%r319, 0;
$L__BB0_105:
	.pragma "nounroll";
	cvt.u64.u32 	%rd390, %r319;
	mul.lo.s32 	%r249, %r293, %r129;
	cvt.s64.s32 	%rd391, %r249;
	add.s64 	%rd392, %rd390, %rd391;
	shl.b64 	%rd393, %rd392, 3;
	add.s64 	%rd394, %rd21, %rd393;
	ld.global.f64 	%fd441, [%rd394];
	mul.wide.u32 	%rd395, %r319, 8;
	add.s64 	%rd396, %rd66, %rd395;
	ld.f64 	%fd442, [%rd396];
	sub.f64 	%fd443, %fd441, %fd442;
	st.f64 	[%rd396], %fd443;
	ld.global.f64 	%fd444, [%rd394+8];
	ld.f64 	%fd445, [%rd396+8];
	sub.f64 	%fd446, %fd444, %fd445;
	st.f64 	[%rd396+8], %fd446;
	ld.global.f64 	%fd447, [%rd394+16];
	ld.f64 	%fd448, [%rd396+16];
	sub.f64 	%fd449, %fd447, %fd448;
	st.f64 	[%rd396+16], %fd449;
	ld.global.f64 	%fd450, [%rd394+24];
	ld.f64 	%fd451, [%rd396+24];
	sub.f64 	%fd452, %fd450, %fd451;
	st.f64 	[%rd396+24], %fd452;
	ld.global.f64 	%fd453, [%rd394+32];
	ld.f64 	%fd454, [%rd396+32];
	sub.f64 	%fd455, %fd453, %fd454;
	st.f64 	[%rd396+32], %fd455;
	ld.global.f64 	%fd456, [%rd394+40];
	ld.f64 	%fd457, [%rd396+40];
	sub.f64 	%fd458, %fd456, %fd457;
	st.f64 	[%rd396+40], %fd458;
	ld.global.f64 	%fd459, [%rd394+48];
	ld.f64 	%fd460, [%rd396+48];
	sub.f64 	%fd461, %fd459, %fd460;
	st.f64 	[%rd396+48], %fd461;
	ld.global.f64 	%fd462, [%rd394+56];
	ld.f64 	%fd463, [%rd396+56];
	sub.f64 	%fd464, %fd462, %fd463;
	st.f64 	[%rd396+56], %fd464;
	ld.global.f64 	%fd465, [%rd394+64];
	ld.f64 	%fd466, [%rd396+64];
	sub.f64 	%fd467, %fd465, %fd466;
	st.f64 	[%rd396+64], %fd467;
	ld.global.f64 	%fd468, [%rd394+72];
	ld.f64 	%fd469, [%rd396+72];
	sub.f64 	%fd470, %fd468, %fd469;
	st.f64 	[%rd396+72], %fd470;
	ld.global.f64 	%fd471, [%rd394+80];
	ld.f64 	%fd472, [%rd396+80];
	sub.f64 	%fd473, %fd471, %fd472;
	st.f64 	[%rd396+80], %fd473;
	ld.global.f64 	%fd474, [%rd394+88];
	ld.f64 	%fd475, [%rd396+88];
	sub.f64 	%fd476, %fd474, %fd475;
	st.f64 	[%rd396+88], %fd476;
	ld.global.f64 	%fd477, [%rd394+96];
	ld.f64 	%fd478, [%rd396+96];
	sub.f64 	%fd479, %fd477, %fd478;
	st.f64 	[%rd396+96], %fd479;
	ld.global.f64 	%fd480, [%rd394+104];
	ld.f64 	%fd481, [%rd396+104];
	sub.f64 	%fd482, %fd480, %fd481;
	st.f64 	[%rd396+104], %fd482;
	ld.global.f64 	%fd483, [%rd394+112];
	ld.f64 	%fd484, [%rd396+112];
	sub.f64 	%fd485, %fd483, %fd484;
	st.f64 	[%rd396+112], %fd485;
	ld.global.f64 	%fd486, [%rd394+120];
	ld.f64 	%fd487, [%rd396+120];
	sub.f64 	%fd488, %fd486, %fd487;
	st.f64 	[%rd396+120], %fd488;
	add.s32 	%r319, %r319, 16;
	setp.eq.s32 	%p71, %r319, %r31;
	mov.u32 	%r317, %r31;
	@%p71 bra 	$L__BB0_106;
	bra.uni 	$L__BB0_105;
$L__BB0_106:
	setp.eq.s32 	%p72, %r28, 0;
	@%p72 bra 	$L__BB0_116;
	add.s32 	%r250, %r28, -1;
	setp.lt.u32 	%p73, %r250, 7;
	@%p73 bra 	$L__BB0_109;
	cvt.u64.u32 	%rd397, %r317;
	mul.lo.s32 	%r251, %r293, %r129;
	cvt.s64.s32 	%rd398, %r251;
	add.s64 	%rd399, %rd397, %rd398;
	shl.b64 	%rd400, %rd399, 3;
	add.s64 	%rd401, %rd21, %rd400;
	ld.global.f64 	%fd489, [%rd401];
	mul.wide.u32 	%rd402, %r317, 8;
	add.s64 	%rd403, %rd66, %rd402;
	ld.f64 	%fd490, [%rd403];
	sub.f64 	%fd491, %fd489, %fd490;
	st.f64 	[%rd403], %fd491;
	ld.global.f64 	%fd492, [%rd401+8];
	ld.f64 	%fd493, [%rd403+8];
	sub.f64 	%fd494, %fd492, %fd493;
	st.f64 	[%rd403+8], %fd494;
	ld.global.f64 	%fd495, [%rd401+16];
	ld.f64 	%fd496, [%rd403+16];
	sub.f64 	%fd497, %fd495, %fd496;
	st.f64 	[%rd403+16], %fd497;
	ld.global.f64 	%fd498, [%rd401+24];
	ld.f64 	%fd499, [%rd403+24];
	sub.f64 	%fd500, %fd498, %fd499;
	st.f64 	[%rd403+24], %fd500;
	ld.global.f64 	%fd501, [%rd401+32];
	ld.f64 	%fd502, [%rd403+32];
	sub.f64 	%fd503, %fd501, %fd502;
	st.f64 	[%rd403+32], %fd503;
	ld.global.f64 	%fd504, [%rd401+40];
	ld.f64 	%fd505, [%rd403+40];
	sub.f64 	%fd506, %fd504, %fd505;
	st.f64 	[%rd403+40], %fd506;
	ld.global.f64 	%fd507, [%rd401+48];
	ld.f64 	%fd508, [%rd403+48];
	sub.f64 	%fd509, %fd507, %fd508;
	st.f64 	[%rd403+48], %fd509;
	ld.global.f64 	%fd510, [%rd401+56];
	ld.f64 	%fd511, [%rd403+56];
	sub.f64 	%fd512, %fd510, %fd511;
	st.f64 	[%rd403+56], %fd512;
	add.s32 	%r317, %r317, 8;
$L__BB0_109:
	setp.eq.s32 	%p74, %r25, 0;
	@%p74 bra 	$L__BB0_116;
	setp.lt.u32 	%p75, %r26, 3;
	@%p75 bra 	$L__BB0_112;
	cvt.u64.u32 	%rd404, %r317;
	mul.lo.s32 	%r252, %r293, %r129;
	cvt.s64.s32 	%rd405, %r252;
	add.s64 	%rd406, %rd404, %rd405;
	shl.b64 	%rd407, %rd406, 3;
	add.s64 	%rd408, %rd21, %rd407;
	ld.global.f64 	%fd513, [%rd408];
	mul.wide.u32 	%rd409, %r317, 8;
	add.s64 	%rd410, %rd66, %rd409;
	ld.f64 	%fd514, [%rd410];
	sub.f64 	%fd515, %fd513, %fd514;
	st.f64 	[%rd410], %fd515;
	ld.global.f64 	%fd516, [%rd408+8];
	ld.f64 	%fd517, [%rd410+8];
	sub.f64 	%fd518, %fd516, %fd517;
	st.f64 	[%rd410+8], %fd518;
	ld.global.f64 	%fd519, [%rd408+16];
	ld.f64 	%fd520, [%rd410+16];
	sub.f64 	%fd521, %fd519, %fd520;
	st.f64 	[%rd410+16], %fd521;
	ld.global.f64 	%fd522, [%rd408+24];
	ld.f64 	%fd523, [%rd410+24];
	sub.f64 	%fd524, %fd522, %fd523;
	st.f64 	[%rd410+24], %fd524;
	add.s32 	%r317, %r317, 4;
$L__BB0_112:
	setp.eq.s32 	%p76, %r27, 0;
	@%p76 bra 	$L__BB0_116;
	setp.eq.s32 	%p77, %r27, 1;
	cvt.u64.u32 	%rd411, %r317;
	mul.lo.s32 	%r253, %r293, %r129;
	cvt.s64.s32 	%rd412, %r253;
	add.s64 	%rd413, %rd411, %rd412;
	shl.b64 	%rd414, %rd413, 3;
	add.s64 	%rd22, %rd21, %rd414;
	ld.global.f64 	%fd525, [%rd22];
	mul.wide.u32 	%rd415, %r317, 8;
	add.s64 	%rd23, %rd66, %rd415;
	ld.f64 	%fd526, [%rd23];
	sub.f64 	%fd527, %fd525, %fd526;
	st.f64 	[%rd23], %fd527;
	@%p77 bra 	$L__BB0_116;
	setp.eq.s32 	%p78, %r27, 2;
	ld.global.f64 	%fd528, [%rd22+8];
	ld.f64 	%fd529, [%rd23+8];
	sub.f64 	%fd530, %fd528, %fd529;
	st.f64 	[%rd23+8], %fd530;
	@%p78 bra 	$L__BB0_116;
	ld.global.f64 	%fd531, [%rd22+16];
	ld.f64 	%fd532, [%rd23+16];
	sub.f64 	%fd533, %fd531, %fd532;
	st.f64 	[%rd23+16], %fd533;
$L__BB0_116:
	mov.b32 	%r320, 0;
$L__BB0_117:
	setp.lt.u32 	%p79, %r24, 15;
	cvt.u64.u32 	%rd416, %r320;
	mul.lo.s32 	%r256, %r293, %r129;
	cvt.s64.s32 	%rd417, %r256;
	add.s64 	%rd418, %rd416, %rd417;
	shl.b64 	%rd419, %rd418, 3;
	add.s64 	%rd24, %rd63, %rd419;
	mov.b64 	%rd420, 0;
	st.u64 	[%rd24], %rd420;
	mul.lo.s32 	%r97, %r320, %r129;
	mov.b32 	%r323, 0;
	mov.f64 	%fd782, 0d0000000000000000;
	@%p79 bra 	$L__BB0_120;
	mov.b32 	%r321, 0;
	mov.f64 	%fd782, 0d0000000000000000;
$L__BB0_119:
	.pragma "nounroll";
	add.s32 	%r258, %r321, %r97;
	mul.wide.u32 	%rd421, %r258, 8;
	add.s64 	%rd422, %rd65, %rd421;
	ld.f64 	%fd536, [%rd422];
	mul.wide.u32 	%rd423, %r321, 8;
	add.s64 	%rd424, %rd66, %rd423;
	ld.f64 	%fd537, [%rd424];
	fma.rn.f64 	%fd538, %fd536, %fd537, %fd782;
	st.f64 	[%rd24], %fd538;
	ld.f64 	%fd539, [%rd422+8];
	ld.f64 	%fd540, [%rd424+8];
	fma.rn.f64 	%fd541, %fd539, %fd540, %fd538;
	st.f64 	[%rd24], %fd541;
	ld.f64 	%fd542, [%rd422+16];
	ld.f64 	%fd543, [%rd424+16];
	fma.rn.f64 	%fd544, %fd542, %fd543, %fd541;
	st.f64 	[%rd24], %fd544;
	ld.f64 	%fd545, [%rd422+24];
	ld.f64 	%fd546, [%rd424+24];
	fma.rn.f64 	%fd547, %fd545, %fd546, %fd544;
	st.f64 	[%rd24], %fd547;
	ld.f64 	%fd548, [%rd422+32];
	ld.f64 	%fd549, [%rd424+32];
	fma.rn.f64 	%fd550, %fd548, %fd549, %fd547;
	st.f64 	[%rd24], %fd550;
	ld.f64 	%fd551, [%rd422+40];
	ld.f64 	%fd552, [%rd424+40];
	fma.rn.f64 	%fd553, %fd551, %fd552, %fd550;
	st.f64 	[%rd24], %fd553;
	ld.f64 	%fd554, [%rd422+48];
	ld.f64 	%fd555, [%rd424+48];
	fma.rn.f64 	%fd556, %fd554, %fd555, %fd553;
	st.f64 	[%rd24], %fd556;
	ld.f64 	%fd557, [%rd422+56];
	ld.f64 	%fd558, [%rd424+56];
	fma.rn.f64 	%fd559, %fd557, %fd558, %fd556;
	st.f64 	[%rd24], %fd559;
	ld.f64 	%fd560, [%rd422+64];
	ld.f64 	%fd561, [%rd424+64];
	fma.rn.f64 	%fd562, %fd560, %fd561, %fd559;
	st.f64 	[%rd24], %fd562;
	ld.f64 	%fd563, [%rd422+72];
	ld.f64 	%fd564, [%rd424+72];
	fma.rn.f64 	%fd565, %fd563, %fd564, %fd562;
	st.f64 	[%rd24], %fd565;
	ld.f64 	%fd566, [%rd422+80];
	ld.f64 	%fd567, [%rd424+80];
	fma.rn.f64 	%fd568, %fd566, %fd567, %fd565;
	st.f64 	[%rd24], %fd568;
	ld.f64 	%fd569, [%rd422+88];
	ld.f64 	%fd570, [%rd424+88];
	fma.rn.f64 	%fd571, %fd569, %fd570, %fd568;
	st.f64 	[%rd24], %fd571;
	ld.f64 	%fd572, [%rd422+96];
	ld.f64 	%fd573, [%rd424+96];
	fma.rn.f64 	%fd574, %fd572, %fd573, %fd571;
	st.f64 	[%rd24], %fd574;
	ld.f64 	%fd575, [%rd422+104];
	ld.f64 	%fd576, [%rd424+104];
	fma.rn.f64 	%fd577, %fd575, %fd576, %fd574;
	st.f64 	[%rd24], %fd577;
	ld.f64 	%fd578, [%rd422+112];
	ld.f64 	%fd579, [%rd424+112];
	fma.rn.f64 	%fd580, %fd578, %fd579, %fd577;
	st.f64 	[%rd24], %fd580;
	ld.f64 	%fd581, [%rd422+120];
	ld.f64 	%fd582, [%rd424+120];
	fma.rn.f64 	%fd782, %fd581, %fd582, %fd580;
	st.f64 	[%rd24], %fd782;
	add.s32 	%r321, %r321, 16;
	setp.ne.s32 	%p80, %r321, %r31;
	mov.u32 	%r323, %r31;
	@%p80 bra 	$L__BB0_119;
$L__BB0_120:
	setp.eq.s32 	%p81, %r28, 0;
	@%p81 bra 	$L__BB0_130;
	add.s32 	%r259, %r28, -1;
	setp.lt.u32 	%p82, %r259, 7;
	@%p82 bra 	$L__BB0_123;
	add.s32 	%r260, %r323, %r97;
	mul.wide.u32 	%rd425, %r260, 8;
	add.s64 	%rd426, %rd65, %rd425;
	ld.f64 	%fd583, [%rd426];
	cvt.u64.u32 	%rd427, %r323;
	mul.wide.u32 	%rd428, %r323, 8;
	add.s64 	%rd429, %rd66, %rd428;
	ld.f64 	%fd584, [%rd429];
	fma.rn.f64 	%fd585, %fd583, %fd584, %fd782;
	st.f64 	[%rd24], %fd585;
	cvt.u64.u32 	%rd430, %r97;
	add.s64 	%rd431, %rd427, %rd430;
	shl.b64 	%rd432, %rd431, 3;
	add.s64 	%rd433, %rd65, %rd432;
	ld.f64 	%fd586, [%rd433+8];
	ld.f64 	%fd587, [%rd429+8];
	fma.rn.f64 	%fd588, %fd586, %fd587, %fd585;
	st.f64 	[%rd24], %fd588;
	ld.f64 	%fd589, [%rd433+16];
	ld.f64 	%fd590, [%rd429+16];
	fma.rn.f64 	%fd591, %fd589, %fd590, %fd588;
	st.f64 	[%rd24], %fd591;
	ld.f64 	%fd592, [%rd433+24];
	ld.f64 	%fd593, [%rd429+24];
	fma.rn.f64 	%fd594, %fd592, %fd593, %fd591;
	st.f64 	[%rd24], %fd594;
	ld.f64 	%fd595, [%rd433+32];
	ld.f64 	%fd596, [%rd429+32];
	fma.rn.f64 	%fd597, %fd595, %fd596, %fd594;
	st.f64 	[%rd24], %fd597;
	ld.f64 	%fd598, [%rd433+40];
	ld.f64 	%fd599, [%rd429+40];
	fma.rn.f64 	%fd600, %fd598, %fd599, %fd597;
	st.f64 	[%rd24], %fd600;
	ld.f64 	%fd601, [%rd433+48];
	ld.f64 	%fd602, [%rd429+48];
	fma.rn.f64 	%fd603, %fd601, %fd602, %fd600;
	st.f64 	[%rd24], %fd603;
	ld.f64 	%fd604, [%rd433+56];
	ld.f64 	%fd605, [%rd429+56];
	fma.rn.f64 	%fd782, %fd604, %fd605, %fd603;
	st.f64 	[%rd24], %fd782;
	add.s32 	%r323, %r323, 8;
$L__BB0_123:
	setp.eq.s32 	%p83, %r25, 0;
	@%p83 bra 	$L__BB0_130;
	setp.lt.u32 	%p84, %r26, 3;
	@%p84 bra 	$L__BB0_126;
	add.s32 	%r261, %r323, %r97;
	mul.wide.u32 	%rd434, %r261, 8;
	add.s64 	%rd435, %rd65, %rd434;
	ld.f64 	%fd606, [%rd435];
	cvt.u64.u32 	%rd436, %r323;
	mul.wide.u32 	%rd437, %r323, 8;
	add.s64 	%rd438, %rd66, %rd437;
	ld.f64 	%fd607, [%rd438];
	fma.rn.f64 	%fd608, %fd606, %fd607, %fd782;
	st.f64 	[%rd24], %fd608;
	cvt.u64.u32 	%rd439, %r97;
	add.s64 	%rd440, %rd436, %rd439;
	shl.b64 	%rd441, %rd440, 3;
	add.s64 	%rd442, %rd65, %rd441;
	ld.f64 	%fd609, [%rd442+8];
	ld.f64 	%fd610, [%rd438+8];
	fma.rn.f64 	%fd611, %fd609, %fd610, %fd608;
	st.f64 	[%rd24], %fd611;
	ld.f64 	%fd612, [%rd442+16];
	ld.f64 	%fd613, [%rd438+16];
	fma.rn.f64 	%fd614, %fd612, %fd613, %fd611;
	st.f64 	[%rd24], %fd614;
	ld.f64 	%fd615, [%rd442+24];
	ld.f64 	%fd616, [%rd438+24];
	fma.rn.f64 	%fd782, %fd615, %fd616, %fd614;
	st.f64 	[%rd24], %fd782;
	add.s32 	%r323, %r323, 4;
$L__BB0_126:
	setp.eq.s32 	%p85, %r27, 0;
	@%p85 bra 	$L__BB0_130;
	setp.eq.s32 	%p86, %r27, 1;
	add.s32 	%r262, %r323, %r97;
	mul.wide.u32 	%rd443, %r262, 8;
	add.s64 	%rd444, %rd65, %rd443;
	ld.f64 	%fd617, [%rd444];
	cvt.u64.u32 	%rd25, %r323;
	mul.wide.u32 	%rd445, %r323, 8;
	add.s64 	%rd26, %rd66, %rd445;
	ld.f64 	%fd618, [%rd26];
	fma.rn.f64 	%fd55, %fd617, %fd618, %fd782;
	st.f64 	[%rd24], %fd55;
	@%p86 bra 	$L__BB0_130;
	setp.eq.s32 	%p87, %r27, 2;
	cvt.u64.u32 	%rd446, %r97;
	add.s64 	%rd447, %rd25, %rd446;
	shl.b64 	%rd448, %rd447, 3;
	add.s64 	%rd27, %rd65, %rd448;
	ld.f64 	%fd619, [%rd27+8];
	ld.f64 	%fd620, [%rd26+8];
	fma.rn.f64 	%fd56, %fd619, %fd620, %fd55;
	st.f64 	[%rd24], %fd56;
	@%p87 bra 	$L__BB0_130;
	ld.f64 	%fd621, [%rd27+16];
	ld.f64 	%fd622, [%rd26+16];
	fma.rn.f64 	%fd623, %fd621, %fd622, %fd56;
	st.f64 	[%rd24], %fd623;
$L__BB0_130:
	add.s32 	%r320, %r320, 1;
	setp.ne.s32 	%p88, %r320, %r129;
	@%p88 bra 	$L__BB0_117;
$L__BB0_131:
	ld.param.u32 	%r280, [_Z22blockTridiagonalSolverPdS_S_S_S_ii_param_5];
	add.s32 	%r293, %r293, 1;
	setp.ne.s32 	%p89, %r293, %r280;
	@%p89 bra 	$L__BB0_37;
	ld.param.u64 	%rd525, [_Z22blockTridiagonalSolverPdS_S_S_S_ii_param_4];
	cvta.to.global.u64 	%rd28, %rd525;
	sub.s32 	%r263, %r2, %r129;
	cvt.s64.s32 	%rd29, %r263;
	setp.eq.s32 	%p90, %r129, 0;
	@%p90 bra 	$L__BB0_135;
	mul.wide.s32 	%rd30, %r129, 8;
	shl.b64 	%rd450, %rd29, 3;
	add.s64 	%rd31, %rd63, %rd450;
	add.s64 	%rd32, %rd28, %rd450;
	mov.b64 	%rd526, 0;
$L__BB0_134:
	add.s64 	%rd451, %rd31, %rd526;
	ld.u8 	%rs2, [%rd451];
	add.s64 	%rd452, %rd32, %rd526;
	st.global.u8 	[%rd452], %rs2;
	add.s64 	%rd526, %rd526, 1;
	setp.lt.u64 	%p91, %rd526, %rd30;
	@%p91 bra 	$L__BB0_134;
$L__BB0_135:
	setp.lt.s32 	%p92, %r129, 1;
	@%p92 bra 	$L__BB0_167;
	ld.param.u32 	%r325, [_Z22blockTridiagonalSolverPdS_S_S_S_ii_param_5];
$L__BB0_137:
	add.s32 	%r108, %r325, -2;
	mul.lo.s32 	%r265, %r108, %r1;
	cvt.u64.u32 	%rd35, %r265;
	add.s32 	%r325, %r325, -1;
	mul.lo.s32 	%r266, %r325, %r129;
	cvt.s64.s32 	%rd36, %r266;
	mov.b32 	%r326, 0;
$L__BB0_138:
	setp.lt.u32 	%p93, %r24, 7;
	mul.wide.u32 	%rd453, %r326, 8;
	add.s64 	%rd37, %rd66, %rd453;
	mov.b64 	%rd454, 0;
	st.u64 	[%rd37], %rd454;
	mul.lo.s32 	%r111, %r326, %r129;
	mov.b32 	%r329, 0;
	mov.f64 	%fd786, 0d0000000000000000;
	@%p93 bra 	$L__BB0_141;
	and.b32  	%r268, %r129, 2147483640;
	neg.s32 	%r327, %r268;
	shl.b64 	%rd455, %rd36, 3;
	add.s64 	%rd456, %rd28, %rd455;
	add.s64 	%rd527, %rd456, 32;
	cvt.u64.u32 	%rd457, %r111;
	add.s64 	%rd458, %rd35, %rd457;
	shl.b64 	%rd459, %rd458, 3;
	add.s64 	%rd460, %rd61, %rd459;
	add.s64 	%rd528, %rd460, 32;
	mov.f64 	%fd786, 0d0000000000000000;
$L__BB0_140:
	.pragma "nounroll";
	ld.f64 	%fd626, [%rd528+-32];
	ld.global.f64 	%fd627, [%rd527+-32];
	fma.rn.f64 	%fd628, %fd626, %fd627, %fd786;
	st.f64 	[%rd37], %fd628;
	ld.f64 	%fd629, [%rd528+-24];
	ld.global.f64 	%fd630, [%rd527+-24];
	fma.rn.f64 	%fd631, %fd629, %fd630, %fd628;
	st.f64 	[%rd37], %fd631;
	ld.f64 	%fd632, [%rd528+-16];
	ld.global.f64 	%fd633, [%rd527+-16];
	fma.rn.f64 	%fd634, %fd632, %fd633, %fd631;
	st.f64 	[%rd37], %fd634;
	ld.f64 	%fd635, [%rd528+-8];
	ld.global.f64 	%fd636, [%rd527+-8];
	fma.rn.f64 	%fd637, %fd635, %fd636, %fd634;
	st.f64 	[%rd37], %fd637;
	ld.f64 	%fd638, [%rd528];
	ld.global.f64 	%fd639, [%rd527];
	fma.rn.f64 	%fd640, %fd638, %fd639, %fd637;
	st.f64 	[%rd37], %fd640;
	ld.f64 	%fd641, [%rd528+8];
	ld.global.f64 	%fd642, [%rd527+8];
	fma.rn.f64 	%fd643, %fd641, %fd642, %fd640;
	st.f64 	[%rd37], %fd643;
	ld.f64 	%fd644, [%rd528+16];
	ld.global.f64 	%fd645, [%rd527+16];
	fma.rn.f64 	%fd646, %fd644, %fd645, %fd643;
	st.f64 	[%rd37], %fd646;
	ld.f64 	%fd647, [%rd528+24];
	ld.global.f64 	%fd648, [%rd527+24];
	fma.rn.f64 	%fd786, %fd647, %fd648, %fd646;
	st.f64 	[%rd37], %fd786;
	add.s32 	%r327, %r327, 8;
	add.s64 	%rd528, %rd528, 64;
	add.s64 	%rd527, %rd527, 64;
	setp.ne.s32 	%p94, %r327, 0;
	mov.u32 	%r329, %r29;
	@%p94 bra 	$L__BB0_140;
$L__BB0_141:
	setp.eq.s32 	%p95, %r25, 0;
	@%p95 bra 	$L__BB0_149;
	setp.lt.u32 	%p96, %r26, 3;
	@%p96 bra 	$L__BB0_144;
	add.s32 	%r269, %r329, %r111;
	cvt.u64.u32 	%rd461, %r269;
	add.s64 	%rd462, %rd461, %rd35;
	shl.b64 	%rd463, %rd462, 3;
	add.s64 	%rd464, %rd61, %rd463;
	ld.f64 	%fd649, [%rd464];
	cvt.u64.u32 	%rd465, %r329;
	add.s64 	%rd466, %rd465, %rd36;
	shl.b64 	%rd467, %rd466, 3;
	add.s64 	%rd468, %rd28, %rd467;
	ld.global.f64 	%fd650, [%rd468];
	fma.rn.f64 	%fd651, %fd649, %fd650, %fd786;
	st.f64 	[%rd37], %fd651;
	cvt.u64.u32 	%rd469, %r111;
	add.s64 	%rd470, %rd465, %rd469;
	add.s64 	%rd471, %rd470, %rd35;
	shl.b64 	%rd472, %rd471, 3;
	add.s64 	%rd473, %rd61, %rd472;
	ld.f64 	%fd652, [%rd473+8];
	ld.global.f64 	%fd653, [%rd468+8];
	fma.rn.f64 	%fd654, %fd652, %fd653, %fd651;
	st.f64 	[%rd37], %fd654;
	ld.f64 	%fd655, [%rd473+16];
	ld.global.f64 	%fd656, [%rd468+16];
	fma.rn.f64 	%fd657, %fd655, %fd656, %fd654;
	st.f64 	[%rd37], %fd657;
	ld.f64 	%fd658, [%rd473+24];
	ld.global.f64 	%fd659, [%rd468+24];
	fma.rn.f64 	%fd786, %fd658, %fd659, %fd657;
	st.f64 	[%rd37], %fd786;
	add.s32 	%r329, %r329, 4;
$L__BB0_144:
	setp.eq.s32 	%p97, %r27, 0;
	@%p97 bra 	$L__BB0_149;
	setp.eq.s32 	%p98, %r27, 1;
	@%p98 bra 	$L__BB0_147;
	add.s32 	%r270, %r329, %r111;
	cvt.u64.u32 	%rd474, %r270;
	add.s64 	%rd475, %rd474, %rd35;
	shl.b64 	%rd476, %rd475, 3;
	add.s64 	%rd477, %rd61, %rd476;
	ld.f64 	%fd660, [%rd477];
	cvt.u64.u32 	%rd478, %r329;
	add.s64 	%rd479, %rd478, %rd36;
	shl.b64 	%rd480, %rd479, 3;
	add.s64 	%rd481, %rd28, %rd480;
	ld.global.f64 	%fd661, [%rd481];
	fma.rn.f64 	%fd662, %fd660, %fd661, %fd786;
	st.f64 	[%rd37], %fd662;
	cvt.u64.u32 	%rd482, %r111;
	add.s64 	%rd483, %rd478, %rd482;
	add.s64 	%rd484, %rd483, %rd35;
	shl.b64 	%rd485, %rd484, 3;
	add.s64 	%rd486, %rd61, %rd485;
	ld.f64 	%fd663, [%rd486+8];
	ld.global.f64 	%fd664, [%rd481+8];
	fma.rn.f64 	%fd786, %fd663, %fd664, %fd662;
	st.f64 	[%rd37], %fd786;
	add.s32 	%r329, %r329, 2;
$L__BB0_147:
	setp.eq.s32 	%p99, %r30, 0;
	@%p99 bra 	$L__BB0_149;
	add.s32 	%r271, %r329, %r111;
	cvt.u64.u32 	%rd487, %r271;
	add.s64 	%rd488, %rd487, %rd35;
	shl.b64 	%rd489, %rd488, 3;
	add.s64 	%rd490, %rd61, %rd489;
	ld.f64 	%fd665, [%rd490];
	cvt.u64.u32 	%rd491, %r329;
	add.s64 	%rd492, %rd491, %rd36;
	shl.b64 	%rd493, %rd492, 3;
	add.s64 	%rd494, %rd28, %rd493;
	ld.global.f64 	%fd666, [%rd494];
	fma.rn.f64 	%fd667, %fd665, %fd666, %fd786;
	st.f64 	[%rd37], %fd667;
$L__BB0_149:
	add.s32 	%r326, %r326, 1;
	setp.eq.s32 	%p100, %r326, %r129;
	@%p100 bra 	$L__BB0_150;
	bra.uni 	$L__BB0_138;
$L__BB0_150:
	cvt.u32.u64 	%r273, %rd36;
	setp.lt.u32 	%p101, %r24, 15;
	sub.s32 	%r274, %r273, %r129;
	cvt.s64.s32 	%rd47, %r274;
	mov.b32 	%r333, 0;
	@%p101 bra 	$L__BB0_153;
	mov.b32 	%r331, 0;
$L__BB0_152:
	.pragma "nounroll";
	cvt.u64.u32 	%rd495, %r331;
	add.s64 	%rd496, %rd495, %rd47;
	shl.b64 	%rd497, %rd496, 3;
	add.s64 	%rd498, %rd63, %rd497;
	ld.f64 	%fd668, [%rd498];
	mul.wide.u32 	%rd499, %r331, 8;
	add.s64 	%rd500, %rd66, %rd499;
	ld.f64 	%fd669, [%rd500];
	sub.f64 	%fd670, %fd668, %fd669;
	add.s64 	%rd501, %rd28, %rd497;
	st.global.f64 	[%rd501], %fd670;
	ld.f64 	%fd671, [%rd498+8];
	ld.f64 	%fd672, [%rd500+8];
	sub.f64 	%fd673, %fd671, %fd672;
	st.global.f64 	[%rd501+8], %fd673;
	ld.f64 	%fd674, [%rd498+16];
	ld.f64 	%fd675, [%rd500+16];
	sub.f64 	%fd676, %fd674, %fd675;
	st.global.f64 	[%rd501+16], %fd676;
	ld.f64 	%fd677, [%rd498+24];
	ld.f64 	%fd678, [%rd500+24];
	sub.f64 	%fd679, %fd677, %fd678;
	st.global.f64 	[%rd501+24], %fd679;
	ld.f64 	%fd680, [%rd498+32];
	ld.f64 	%fd681, [%rd500+32];
	sub.f64 	%fd682, %fd680, %fd681;
	st.global.f64 	[%rd501+32], %fd682;
	ld.f64 	%fd683, [%rd498+40];
	ld.f64 	%fd684, [%rd500+40];
	sub.f64 	%fd685, %fd683, %fd684;
	st.global.f64 	[%rd501+40], %fd685;
	ld.f64 	%fd686, [%rd498+48];
	ld.f64 	%fd687, [%rd500+48];
	sub.f64 	%fd688, %fd686, %fd687;
	st.global.f64 	[%rd501+48], %fd688;
	ld.f64 	%fd689, [%rd498+56];
	ld.f64 	%fd690, [%rd500+56];
	sub.f64 	%fd691, %fd689, %fd690;
	st.global.f64 	[%rd501+56], %fd691;
	ld.f64 	%fd692, [%rd498+64];
	ld.f64 	%fd693, [%rd500+64];
	sub.f64 	%fd694, %fd692, %fd693;
	st.global.f64 	[%rd501+64], %fd694;
	ld.f64 	%fd695, [%rd498+72];
	ld.f64 	%fd696, [%rd500+72];
	sub.f64 	%fd697, %fd695, %fd696;
	st.global.f64 	[%rd501+72], %fd697;
	ld.f64 	%fd698, [%rd498+80];
	ld.f64 	%fd699, [%rd500+80];
	sub.f64 	%fd700, %fd698, %fd699;
	st.global.f64 	[%rd501+80], %fd700;
	ld.f64 	%fd701, [%rd498+88];
	ld.f64 	%fd702, [%rd500+88];
	sub.f64 	%fd703, %fd701, %fd702;
	st.global.f64 	[%rd501+88], %fd703;
	ld.f64 	%fd704, [%rd498+96];
	ld.f64 	%fd705, [%rd500+96];
	sub.f64 	%fd706, %fd704, %fd705;
	st.global.f64 	[%rd501+96], %fd706;
	ld.f64 	%fd707, [%rd498+104];
	ld.f64 	%fd708, [%rd500+104];
	sub.f64 	%fd709, %fd707, %fd708;
	st.global.f64 	[%rd501+104], %fd709;
	ld.f64 	%fd710, [%rd498+112];
	ld.f64 	%fd711, [%rd500+112];
	sub.f64 	%fd712, %fd710, %fd711;
	st.global.f64 	[%rd501+112], %fd712;
	ld.f64 	%fd713, [%rd498+120];
	ld.f64 	%fd714, [%rd500+120];
	sub.f64 	%fd715, %fd713, %fd714;
	st.global.f64 	[%rd501+120], %fd715;
	add.s32 	%r331, %r331, 16;
	setp.ne.s32 	%p102, %r331, %r31;
	mov.u32 	%r333, %r31;
	@%p102 bra 	$L__BB0_152;
$L__BB0_153:
	setp.eq.s32 	%p103, %r28, 0;
	@%p103 bra 	$L__BB0_163;
	add.s32 	%r276, %r28, -1;
	setp.lt.u32 	%p104, %r276, 7;
	@%p104 bra 	$L__BB0_156;
	cvt.u64.u32 	%rd502, %r333;
	add.s64 	%rd503, %rd502, %rd47;
	shl.b64 	%rd504, %rd503, 3;
	add.s64 	%rd505, %rd63, %rd504;
	ld.f64 	%fd716, [%rd505];
	mul.wide.u32 	%rd506, %r333, 8;
	add.s64 	%rd507, %rd66, %rd506;
	ld.f64 	%fd717, [%rd507];
	sub.f64 	%fd718, %fd716, %fd717;
	add.s64 	%rd508, %rd28, %rd504;
	st.global.f64 	[%rd508], %fd718;
	ld.f64 	%fd719, [%rd505+8];
	ld.f64 	%fd720, [%rd507+8];
	sub.f64 	%fd721, %fd719, %fd720;
	st.global.f64 	[%rd508+8], %fd721;
	ld.f64 	%fd722, [%rd505+16];
	ld.f64 	%fd723, [%rd507+16];
	sub.f64 	%fd724, %fd722, %fd723;
	st.global.f64 	[%rd508+16], %fd724;
	ld.f64 	%fd725, [%rd505+24];
	ld.f64 	%fd726, [%rd507+24];
	sub.f64 	%fd727, %fd725, %fd726;
	st.global.f64 	[%rd508+24], %fd727;
	ld.f64 	%fd728, [%rd505+32];
	ld.f64 	%fd729, [%rd507+32];
	sub.f64 	%fd730, %fd728, %fd729;
	st.global.f64 	[%rd508+32], %fd730;
	ld.f64 	%fd731, [%rd505+40];
	ld.f64 	%fd732, [%rd507+40];
	sub.f64 	%fd733, %fd731, %fd732;
	st.global.f64 	[%rd508+40], %fd733;
	ld.f64 	%fd734, [%rd505+48];
	ld.f64 	%fd735, [%rd507+48];
	sub.f64 	%fd736, %fd734, %fd735;
	st.global.f64 	[%rd508+48], %fd736;
	ld.f64 	%fd737, [%rd505+56];
	ld.f64 	%fd738, [%rd507+56];
	sub.f64 	%fd739, %fd737, %fd738;
	st.global.f64 	[%rd508+56], %fd739;
	add.s32 	%r333, %r333, 8;
$L__BB0_156:
	setp.eq.s32 	%p105, %r25, 0;
	@%p105 bra 	$L__BB0_163;
	setp.lt.u32 	%p106, %r26, 3;
	@%p106 bra 	$L__BB0_159;
	cvt.u64.u32 	%rd509, %r333;
	add.s64 	%rd510, %rd509, %rd47;
	shl.b64 	%rd511, %rd510, 3;
	add.s64 	%rd512, %rd63, %rd511;
	ld.f64 	%fd740, [%rd512];
	mul.wide.u32 	%rd513, %r333, 8;
	add.s64 	%rd514, %rd66, %rd513;
	ld.f64 	%fd741, [%rd514];
	sub.f64 	%fd742, %fd740, %fd741;
	add.s64 	%rd515, %rd28, %rd511;
	st.global.f64 	[%rd515], %fd742;
	ld.f64 	%fd743, [%rd512+8];
	ld.f64 	%fd744, [%rd514+8];
	sub.f64 	%fd745, %fd743, %fd744;
	st.global.f64 	[%rd515+8], %fd745;
	ld.f64 	%fd746, [%rd512+16];
	ld.f64 	%fd747, [%rd514+16];
	sub.f64 	%fd748, %fd746, %fd747;
	st.global.f64 	[%rd515+16], %fd748;
	ld.f64 	%fd749, [%rd512+24];
	ld.f64 	%fd750, [%rd514+24];
	sub.f64 	%fd751, %fd749, %fd750;
	st.global.f64 	[%rd515+24], %fd751;
	add.s32 	%r333, %r333, 4;
$L__BB0_159:
	setp.eq.s32 	%p107, %r27, 0;
	@%p107 bra 	$L__BB0_163;
	setp.eq.s32 	%p108, %r27, 1;
	cvt.u64.u32 	%rd516, %r333;
	add.s64 	%rd517, %rd516, %rd47;
	shl.b64 	%rd518, %rd517, 3;
	add.s64 	%rd44, %rd63, %rd518;
	ld.f64 	%fd752, [%rd44];
	mul.wide.u32 	%rd519, %r333, 8;
	add.s64 	%rd45, %rd66, %rd519;
	ld.f64 	%fd753, [%rd45];
	sub.f64 	%fd754, %fd752, %fd753;
	add.s64 	%rd46, %rd28, %rd518;
	st.global.f64 	[%rd46], %fd754;
	@%p108 bra 	$L__BB0_163;
	setp.eq.s32 	%p109, %r27, 2;
	ld.f64 	%fd755, [%rd44+8];
	ld.f64 	%fd756, [%rd45+8];
	sub.f64 	%fd757, %fd755, %fd756;
	st.global.f64 	[%rd46+8], %fd757;
	@%p109 bra 	$L__BB0_163;
	ld.f64 	%fd758, [%rd44+16];
	ld.f64 	%fd759, [%rd45+16];
	sub.f64 	%fd760, %fd758, %fd759;
	st.global.f64 	[%rd46+16], %fd760;
$L__BB0_163:
	setp.gt.s32 	%p110, %r108, 0;
	@%p110 bra 	$L__BB0_137;
	bra.uni 	$L__BB0_167;
$L__BB0_164:
	sub.s32 	%r170, %r2, %r129;
	cvt.s64.s32 	%rd48, %r170;
	mul.wide.s32 	%rd153, %r170, 8;
	add.s64 	%rd49, %rd3, %rd153;
	cvt.s64.s32 	%rd50, %r129;
	setp.eq.s32 	%p24, %r129, 0;
	@%p24 bra 	$L__BB0_167;
	shl.b64 	%rd51, %rd50, 3;
	shl.b64 	%rd155, %rd48, 3;
	add.s64 	%rd52, %rd63, %rd155;
	mov.b64 	%rd529, 0;
$L__BB0_166:
	add.s64 	%rd156, %rd52, %rd529;
	ld.u8 	%rs1, [%rd156];
	add.s64 	%rd157, %rd49, %rd529;
	st.global.u8 	[%rd157], %rs1;
	add.s64 	%rd529, %rd529, 1;
	setp.lt.u64 	%p25, %rd529, %rd51;
	@%p25 bra 	$L__BB0_166;
$L__BB0_167:
	{ // callseq 6, 0
	.param .b64 param0;
	st.param.b64 	[param0], %rd61;
	call.uni 
	free, 
	(
	param0
	);
	} // callseq 6
	{ // callseq 7, 0
	.param .b64 param0;
	st.param.b64 	[param0], %rd63;
	call.uni 
	free, 
	(
	param0
	);
	} // callseq 7
	{ // callseq 8, 0
	.param .b64 param0;
	st.param.b64 	[param0], %rd65;
	call.uni 
	free, 
	(
	param0
	);
	} // callseq 8
	{ // callseq 9, 0
	.param .b64 param0;
	st.param.b64 	[param0], %rd66;
	call.uni 
	free, 
	(
	param0
	);
	} // callseq 9
$L__BB0_168:
	ret;

}


// ===== COMPILED SASS (sm_100) =====

	.target	sm_100

	.elftype	@"ET_EXEC"


//--------------------- .note.nv.tkinfo           --------------------------
	.section	.note.nv.tkinfo,"",@"SHT_NOTE"
	.sectionflags	@"SHF_NOTE_NV_TKINFO"
	.tkinfo
        /*0018*/ 	.word	0x00000002
        /*0030*/ 	.string	""
        /*0030*/ 	.string	"ptxas"
        /*0030*/ 	.string	"Cuda compilation tools, release 13.0, V13.0.88"
        /*0030*/ 	.string	"Build cuda_13.0.r13.0/compiler.36424714_0"
        /*0030*/ 	.string	"-arch sm_100 -m 64 "



//--------------------- .note.nv.cuinfo           --------------------------
	.section	.note.nv.cuinfo,"",@"SHT_NOTE"
	.sectionflags	@"SHF_NOTE_NV_CUINFO"
        /*0018*/ 	.short	0x0002
        /*001a*/ 	.short	0x0064
        /*001c*/ 	.short	0x0082
	.zero		2


//--------------------- .nv.info                  --------------------------
	.section	.nv.info,"",@"SHT_CUDA_INFO"
	.align	4


	//----- nvinfo : EIATTR_REGCOUNT
	.align		4
        /*0000*/ 	.byte	0x04, 0x2f
        /*0002*/ 	.short	(.L_2 - .L_1)
	.align		4
.L_1:
        /*0004*/ 	.word	index@(_Z22blockTridiagonalSolverPdS_S_S_S_ii)
        /*0008*/ 	.word	0x00000030


	//----- nvinfo : EIATTR_FRAME_SIZE
	.align		4
.L_2:
        /*000c*/ 	.byte	0x04, 0x11
        /*000e*/ 	.short	(.L_4 - .L_3)
	.align		4
.L_3:
        /*0010*/ 	.word	index@($__internal_0_$__cuda_sm20_dblrcp_rn_slowpath_v3)
        /*0014*/ 	.word	0x00000000


	//----- nvinfo : EIATTR_FRAME_SIZE
	.align		4
.L_4:
        /*0018*/ 	.byte	0x04, 0x11
        /*001a*/ 	.short	(.L_6 - .L_5)
	.align		4
.L_5:
        /*001c*/ 	.word	index@(_Z22blockTridiagonalSolverPdS_S_S_S_ii)
        /*0020*/ 	.word	0x00000000


	//----- nvinfo : EIATTR_MIN_STACK_SIZE
	.align		4
.L_6:
        /*0024*/ 	.byte	0x04, 0x12
        /*0026*/ 	.short	(.L_8 - .L_7)
	.align		4
.L_7:
        /*0028*/ 	.word	index@(_Z22blockTridiagonalSolverPdS_S_S_S_ii)
        /*002c*/ 	.word	0x00000000
.L_8:


//--------------------- .nv.compat                --------------------------
	.section	.nv.compat,"",@"SHT_CUDA_COMPAT_INFO"
	.align	4
        /*0000*/ 	.byte	0x02, 0x09, 0x00, 0x00, 0x02, 0x02, 0x01, 0x00, 0x02, 0x05, 0x05, 0x00, 0x03, 0x07, 0x01, 0x01
        /*0010*/ 	.byte	0x02, 0x03, 0x00, 0x00, 0x02, 0x06, 0x01, 0x00, 0x04, 0x0b, 0x08, 0x00, 0x01, 0x00, 0x00, 0x00
        /*0020*/ 	.byte	0x00, 0x00, 0x00, 0x00


//--------------------- .nv.info._Z22blockTridiagonalSolverPdS_S_S_S_ii --------------------------
	.section	.nv.info._Z22blockTridiagonalSolverPdS_S_S_S_ii,"",@"SHT_CUDA_INFO"
	.sectionflags	@""
	.align	4


	//----- nvinfo : EIATTR_CUDA_API_VERSION
	.align		4
        /*0000*/ 	.byte	0x04, 0x37
        /*0002*/ 	.short	(.L_10 - .L_9)
.L_9:
        /*0004*/ 	.word	0x00000082


	//----- nvinfo : EIATTR_KPARAM_INFO
	.align		4
.L_10:
        /*0008*/ 	.byte	0x04, 0x17
        /*000a*/ 	.short	(.L_12 - .L_11)
.L_11:
        /*000c*/ 	.word	0x00000000
        /*0010*/ 	.short	0x0006
        /*0012*/ 	.short	0x002c
        /*0014*/ 	.byte	0x00, 0xf0, 0x11, 0x00


	//----- nvinfo : EIATTR_KPARAM_INFO
	.align		4
.L_12:
        /*0018*/ 	.byte	0x04, 0x17
        /*001a*/ 	.short	(.L_14 - .L_13)
.L_13:
        /*001c*/ 	.word	0x00000000
        /*0020*/ 	.short	0x0005
        /*0022*/ 	.short	0x0028
        /*0024*/ 	.byte	0x00, 0xf0, 0x11, 0x00


	//----- nvinfo : EIATTR_KPARAM_INFO
	.align		4
.L_14:
        /*0028*/ 	.byte	0x04, 0x17
        /*002a*/ 	.short	(.L_16 - .L_15)
.L_15:
        /*002c*/ 	.word	0x00000000
        /*0030*/ 	.short	0x0004
        /*0032*/ 	.short	0x0020
        /*0034*/ 	.byte	0x00, 0xf5, 0x21, 0x00


	//----- nvinfo : EIATTR_KPARAM_INFO
	.align		4
.L_16:
        /*0038*/ 	.byte	0x04, 0x17
        /*003a*/ 	.short	(.L_18 - .L_17)
.L_17:
        /*003c*/ 	.word	0x00000000
        /*0040*/ 	.short	0x0003
        /*0042*/ 	.short	0x0018
        /*0044*/ 	.byte	0x00, 0xf5, 0x21, 0x00


	//----- nvinfo : EIATTR_KPARAM_INFO
	.align		4
.L_18:
        /*0048*/ 	.byte	0x04, 0x17
        /*004a*/ 	.short	(.L_20 - .L_19)
.L_19:
        /*004c*/ 	.word	0x00000000
        /*0050*/ 	.short	0x0002
        /*0052*/ 	.short	0x0010
        /*0054*/ 	.byte	0x00, 0xf5, 0x21, 0x00


	//----- nvinfo : EIATTR_KPARAM_INFO
	.align		4
.L_20:
        /*0058*/ 	.byte	0x04, 0x17
        /*005a*/ 	.short	(.L_22 - .L_21)
.L_21:
        /*005c*/ 	.word	0x00000000
        /*0060*/ 	.short	0x0001
        /*0062*/ 	.short	0x0008
        /*0064*/ 	.byte	0x00, 0xf5, 0x21, 0x00


	//----- nvinfo : EIATTR_KPARAM_INFO
	.align		4
.L_22:
        /*0068*/ 	.byte	0x04, 0x17
        /*006a*/ 	.short	(.L_24 - .L_23)
.L_23:
        /*006c*/ 	.word	0x00000000
        /*0070*/ 	.short	0x0000
        /*0072*/ 	.short	0x0000
        /*0074*/ 	.byte	0x00, 0xf5, 0x21, 0x00


	//----- nvinfo : EIATTR_SPARSE_MMA_MASK
	.align		4
.L_24:
        /*0078*/ 	.byte	0x03, 0x50
        /*007a*/ 	.short	0x0000


	//----- nvinfo : EIATTR_MAXREG_COUNT
	.align		4
        /*007c*/ 	.byte	0x03, 0x1b
        /*007e*/ 	.short	0x00ff


	//----- nvinfo : EIATTR_EXTERNS
	.align		4
        /*0080*/ 	.byte	0x04, 0x0f
        /*0082*/ 	.short	(.L_26 - .L_25)


	//   ....[0]....
	.align		4
.L_25:
        /*0084*/ 	.word	index@(vprintf)


	//   ....[1]....
	.align		4
        /*0088*/ 	.word	index@(malloc)


	//   ....[2]....
	.align		4
        /*008c*/ 	.word	index@(free)


	//----- nvinfo : EIATTR_MERCURY_ISA_VERSION
	.align		4
.L_26:
        /*0090*/ 	.byte	0x03, 0x5f
        /*0092*/ 	.short	0x0101


	//----- nvinfo : EIATTR_VRC_CTA_INIT_COUNT
	.align		4
        /*0094*/ 	.byte	0x02, 0x4a
	.zero		1
	.zero		1


	//----- nvinfo : EIATTR_SYSCALL_OFFSETS
	.align		4
        /*0098*/ 	.byte	0x04, 0x46
        /*009a*/ 	.short	(.L_28 - .L_27)


	//   ....[0]....
.L_27:
        /*009c*/ 	.word	0x00000110


	//   ....[1]....
        /*00a0*/ 	.word	0x000001f0


	//   ....[2]....
        /*00a4*/ 	.word	0x00000270


	//   ....[3]....
        /*00a8*/ 	.word	0x000002e0


	//   ....[4]....
        /*00ac*/ 	.word	0x00000410


	//   ....[5]....
        /*00b0*/ 	.word	0x00003b40


	//   ....[6]....
        /*00b4*/ 	.word	0x00008700


	//   ....[7]....
        /*00b8*/ 	.word	0x00008750


	//   ....[8]....
        /*00bc*/ 	.word	0x000087a0


	//   ....[9]....
        /*00c0*/ 	.word	0x000087f0


	//----- nvinfo : EIATTR_EXIT_INSTR_OFFSETS
	.align		4
.L_28:
        /*00c4*/ 	.byte	0x04, 0x1c
        /*00c6*/ 	.short	(.L_30 - .L_29)


	//   ....[0]....
.L_29:
        /*00c8*/ 	.word	0x00000070


	//   ....[1]....
        /*00cc*/ 	.word	0x00008800


	//----- nvinfo : EIATTR_CRS_STACK_SIZE
	.align		4
.L_30:
        /*00d0*/ 	.byte	0x04, 0x1e
        /*00d2*/ 	.short	(.L_32 - .L_31)
.L_31:
        /*00d4*/ 	.word	0x00000000


	//----- nvinfo : EIATTR_CBANK_PARAM_SIZE
	.align		4
.L_32:
        /*00d8*/ 	.byte	0x03, 0x19
        /*00da*/ 	.short	0x0030


	//----- nvinfo : EIATTR_PARAM_CBANK
	.align		4
        /*00dc*/ 	.byte	0x04, 0x0a
        /*00de*/ 	.short	(.L_34 - .L_33)
	.align		4
.L_33:
        /*00e0*/ 	.word	index@(.nv.constant0._Z22blockTridiagonalSolverPdS_S_S_S_ii)
        /*00e4*/ 	.short	0x0380
        /*00e6*/ 	.short	0x0030


	//----- nvinfo : EIATTR_SW_WAR
	.align		4
.L_34:
        /*00e8*/ 	.byte	0x04, 0x36
        /*00ea*/ 	.short	(.L_36 - .L_35)
.L_35:
        /*00ec*/ 	.word	0x00000008
.L_36:


//--------------------- .nv.callgraph             --------------------------
	.section	.nv.callgraph,"",@"SHT_CUDA_CALLGRAPH"
	.align	4
	.sectionentsize	8
	.align		4
        /*0000*/ 	.word	0x00000000
	.align		4
        /*0004*/ 	.word	0xffffffff
	.align		4
        /*0008*/ 	.word	index@(_Z22blockTridiagonalSolverPdS_S_S_S_ii)
	.align		4
        /*000c*/ 	.word	index@(free)
	.align		4
        /*0010*/ 	.word	index@(_Z22blockTridiagonalSolverPdS_S_S_S_ii)
	.align		4
        /*0014*/ 	.word	index@(vprintf)
	.align		4
        /*0018*/ 	.word	index@(_Z22blockTridiagonalSolverPdS_S_S_S_ii)
	.align		4
        /*001c*/ 	.word	index@(malloc)
	.align		4
        /*0020*/ 	.word	0x00000000
	.align		4
        /*0024*/ 	.word	0xfffffffe
	.align		4
        /*0028*/ 	.word	0x00000000
	.align		4
        /*002c*/ 	.word	0xfffffffd
	.align		4
        /*0030*/ 	.word	0x00000000
	.align		4
        /*0034*/ 	.word	0xfffffffc


//--------------------- .nv.constant4             --------------------------
	.section	.nv.constant4,"a",@progbits
	.align	8
	.align		8
.nv.constant4:
        /*0000*/ 	.dword	vprintf
	.align		8
        /*0008*/ 	.dword	malloc
	.align		8
        /*0010*/ 	.dword	free
	.align		8
        /*0018*/ 	.dword	$str


//--------------------- .text._Z22blockTridiagonalSolverPdS_S_S_S_ii --------------------------
	.section	.text._Z22blockTridiagonalSolverPdS_S_S_S_ii,"ax",@progbits
	.align	128
        .global         _Z22blockTridiagonalSolverPdS_S_S_S_ii
        .type           _Z22blockTridiagonalSolverPdS_S_S_S_ii,@function
        .size           _Z22blockTridiagonalSolverPdS_S_S_S_ii,(.L_x_151 - _Z22blockTridiagonalSolverPdS_S_S_S_ii)
        .other          _Z22blockTridiagonalSolverPdS_S_S_S_ii,@"STO_CUDA_ENTRY STV_DEFAULT"
_Z22blockTridiagonalSolverPdS_S_S_S_ii:
.text._Z22blockTridiagonalSolverPdS_S_S_S_ii:
[----:B------:R-:W0:Y:S08]  /*0000*/  LDC R1, c[0x0][0x37c] ;  /* 0x0000df00ff017b82 */ /* 0x000e300000000800 */
[----:B------:R-:W1:Y:S01]  /*0010*/  S2UR UR4, SR_CTAID.X ;  /* 0x00000000000479c3 */ /* 0x000e620000002500 */
[----:B------:R-:W2:Y:S01]  /*0020*/  S2R R0, SR_TID.X ;  /* 0x0000000000007919 */ /* 0x000ea20000002100 */
[----:B------:R-:W3:Y:S01]  /*0030*/  LDCU UR5, c[0x0][0x360] ;  /* 0x00006c00ff0577ac */ /* 0x000ee20008000800 */
[----:B-1----:R-:W-:-:S04]  /*0040*/  UIADD3 UR4, UPT, UPT, URZ, -UR4, URZ ;  /* 0x80000004ff047290 */ /* 0x002fc8000fffe0ff */
[----:B---3--:R-:W-:-:S06]  /*0050*/  UIMAD UR5, UR4, UR5, URZ ;  /* 0x00000005040572a4 */ /* 0x008fcc000f8e02ff */
[----:B--2---:R-:W-:-:S13]  /*0060*/  ISETP.NE.AND P0, PT, R0, UR5, PT ;  /* 0x0000000500007c0c */ /* 0x004fda000bf05270 */
[----:B0-----:R-:W-:Y:S05]  /*0070*/  @P0 EXIT ;  /* 0x000000000000094d */ /* 0x001fea0003800000 */
[----:B------:R-:W0:Y:S01]  /*0080*/  LDC.64 R4, c[0x0][0x3a8] ;  /* 0x0000ea00ff047b82 */ /* 0x000e220000000a00 */
[----:B------:R-:W-:Y:S01]  /*0090*/  MOV R2, 0x8 ;  /* 0x0000000800027802 */ /* 0x000fe20000000f00 */
[----:B------:R-:W1:Y:S06]  /*00a0*/  LDCU.64 UR36, c[0x0][0x358] ;  /* 0x00006b00ff2477ac */ /* 0x000e6c0008000a00 */
[----:B------:R2:W3:Y:S01]  /*00b0*/  LDC.64 R6, c[0x4][R2] ;  /* 0x0100000002067b82 */ /* 0x0004e20000000a00 */
[----:B0-----:R-:W-:Y:S02]  /*00c0*/  VIADD R3, R4, 0xffffffff ;  /* 0xffffffff04037836 */ /* 0x001fe40000000000 */
[----:B------:R-:W-:-:S04]  /*00d0*/  IMAD R22, R5, R5, RZ ;  /* 0x0000000505167224 */ /* 0x000fc800078e02ff */
[----:B------:R-:W-:-:S04]  /*00e0*/  IMAD R3, R22, R3, RZ ;  /* 0x0000000316037224 */ /* 0x000fc800078e02ff */
[----:B-123--:R-:W-:-:S07]  /*00f0*/  IMAD.WIDE R4, R3, 0x8, RZ ;  /* 0x0000000803047825 */ /* 0x00efce00078e02ff */
[----:B------:R-:W-:-:S07]  /*0100*/  LEPC R20, `(.L_x_0) ;  /* 0x000000001014794e */ /* 0x000fce0000000000 */
[----:B------:R-:W-:Y:S05]  /*0110*/  CALL.ABS.NOINC R6 ;  /* 0x0000000006007343 */ /* 0x000fea0003c00000 */
.L_x_0:
[----:B------:R-:W0:Y:S01]  /*0120*/  LDCU.64 UR4, c[0x0][0x3a8] ;  /* 0x00007500ff0477ac */ /* 0x000e220008000a00 */
[----:B------:R1:W2:Y:S01]  /*0130*/  LDC.64 R6, c[0x4][R2] ;  /* 0x0100000002067b82 */ /* 0x0002a20000000a00 */
[----:B------:R-:W-:Y:S02]  /*0140*/  IMAD.MOV.U32 R24, RZ, RZ, R4 ;  /* 0x000000ffff187224 */ /* 0x000fe400078e0004 */
[----:B------:R-:W-:Y:S01]  /*0150*/  IMAD.MOV.U32 R25, RZ, RZ, R5 ;  /* 0x000000ffff197224 */ /* 0x000fe200078e0005 */
[----:B0-----:R-:W-:-:S04]  /*0160*/  UIMAD UR4, UR5, UR4, URZ ;  /* 0x00000004050472a4 */ /* 0x001fc8000f8e02ff */
[----:B------:R-:W-:-:S06]  /*0170*/  UIMAD.WIDE UR4, UR4, 0x8, URZ ;  /* 0x00000008040478a5 */ /* 0x000fcc000f8e02ff */
[----:B------:R-:W-:Y:S02]  /*0180*/  IMAD.U32 R8, RZ, RZ, UR4 ;  /* 0x00000004ff087e24 */ /* 0x000fe4000f8e00ff */
[----:B------:R-:W-:Y:S02]  /*0190*/  IMAD.U32 R11, RZ, RZ, UR5 ;  /* 0x00000005ff0b7e24 */ /* 0x000fe4000f8e00ff */
[----:B------:R-:W-:Y:S02]  /*01a0*/  IMAD.U32 R9, RZ, RZ, UR5 ;  /* 0x00000005ff097e24 */ /* 0x000fe4000f8e00ff */
[----:B------:R-:W-:Y:S02]  /*01b0*/  IMAD.U32 R10, RZ, RZ, UR4 ;  /* 0x00000004ff0a7e24 */ /* 0x000fe4000f8e00ff */
[----:B------:R-:W-:Y:S02]  /*01c0*/  IMAD.MOV.U32 R4, RZ, RZ, R8 ;  /* 0x000000ffff047224 */ /* 0x000fe400078e0008 */
[----:B-1----:R-:W-:-:S07]  /*01d0*/  IMAD.MOV.U32 R5, RZ, RZ, R11 ;  /* 0x000000ffff057224 */ /* 0x002fce00078e000b */
[----:B------:R-:W-:-:S07]  /*01e0*/  LEPC R20, `(.L_x_1) ;  /* 0x000000001014794e */ /* 0x000fce0000000000 */
[----:B--2---:R-:W-:Y:S05]  /*01f0*/  CALL.ABS.NOINC R6 ;  /* 0x0000000006007343 */ /* 0x004fea0003c00000 */
.L_x_1:
[----:B------:R0:W1:Y:S01]  /*0200*/  LDC.64 R6, c[0x4][R2] ;  /* 0x0100000002067b82 */ /* 0x0000620000000a00 */
[----:B------:R-:W-:-:S04]  /*0210*/  IMAD.WIDE.U32 R22, R22, 0x8, RZ ;  /* 0x0000000816167825 */ /* 0x000fc800078e00ff */
[----:B------:R-:W-:Y:S02]  /*0220*/  IMAD.MOV.U32 R16, RZ, RZ, R4 ;  /* 0x000000ffff107224 */ /* 0x000fe400078e0004 */
[----:B------:R-:W-:Y:S02]  /*0230*/  IMAD.MOV.U32 R17, RZ, RZ, R5 ;  /* 0x000000ffff117224 */ /* 0x000fe400078e0005 */
[----:B------:R-:W-:Y:S02]  /*0240*/  IMAD.MOV.U32 R4, RZ, RZ, R22 ;  /* 0x000000ffff047224 */ /* 0x000fe400078e0016 */
[----:B0-----:R-:W-:-:S07]  /*0250*/  IMAD.MOV.U32 R5, RZ, RZ, R23 ;  /* 0x000000ffff057224 */ /* 0x001fce00078e0017 */
[----:B------:R-:W-:-:S07]  /*0260*/  LEPC R20, `(.L_x_2) ;  /* 0x000000001014794e */ /* 0x000fce0000000000 */
[----:B-1----:R-:W-:Y:S05]  /*0270*/  CALL.ABS.NOINC R6 ;  /* 0x0000000006007343 */ /* 0x002fea0003c00000 */
.L_x_2:
[----:B------:R-:W0:Y:S01]  /*0280*/  LDC.64 R2, c[0x4][R2] ;  /* 0x0100000002027b82 */ /* 0x000e220000000a00 */
[----:B------:R-:W-:Y:S02]  /*0290*/  IMAD.MOV.U32 R18, RZ, RZ, R4 ;  /* 0x000000ffff127224 */ /* 0x000fe400078e0004 */
[----:B------:R-:W-:Y:S02]  /*02a0*/  IMAD.MOV.U32 R19, RZ, RZ, R5 ;  /* 0x000000ffff137224 */ /* 0x000fe400078e0005 */
[----:B------:R-:W-:Y:S02]  /*02b0*/  IMAD.MOV.U32 R4, RZ, RZ, R22 ;  /* 0x000000ffff047224 */ /* 0x000fe400078e0016 */
[----:B------:R-:W-:-:S07]  /*02c0*/  IMAD.MOV.U32 R5, RZ, RZ, R23 ;  /* 0x000000ffff057224 */ /* 0x000fce00078e0017 */
[----:B------:R-:W-:-:S07]  /*02d0*/  LEPC R20, `(.L_x_3) ;  /* 0x000000001014794e */ /* 0x000fce0000000000 */
[----:B0-----:R-:W-:Y:S05]  /*02e0*/  CALL.ABS.NOINC R2 ;  /* 0x0000000002007343 */ /* 0x001fea0003c00000 */
.L_x_3:
[----:B------:R-:W0:Y:S02]  /*02f0*/  LDC.64 R12, c[0x0][0x388] ;  /* 0x0000e200ff0c7b82 */ /* 0x000e240000000a00 */
[----:B0-----:R-:W2:Y:S04]  /*0300*/  LDG.E.64 R8, desc[UR36][R12.64+0x8] ;  /* 0x000008240c087981 */ /* 0x001ea8000c1e1b00 */
[----:B------:R-:W2:Y:S04]  /*0310*/  LDG.E.64 R6, desc[UR36][R12.64+0x10] ;  /* 0x000010240c067981 */ /* 0x000ea8000c1e1b00 */
[----:B------:R-:W3:Y:S04]  /*0320*/  LDG.E.64 R10, desc[UR36][R12.64] ;  /* 0x000000240c0a7981 */ /* 0x000ee8000c1e1b00 */
[----:B------:R-:W3:Y:S01]  /*0330*/  LDG.E.64 R2, desc[UR36][R12.64+0x18] ;  /* 0x000018240c027981 */ /* 0x000ee2000c1e1b00 */
[----:B------:R-:W-:-:S02]  /*0340*/  IMAD.MOV.U32 R22, RZ, RZ, R4 ;  /* 0x000000ffff167224 */ /* 0x000fc400078e0004 */
[----:B------:R-:W-:Y:S01]  /*0350*/  IMAD.MOV.U32 R23, RZ, RZ, R5 ;  /* 0x000000ffff177224 */ /* 0x000fe200078e0005 */
[----:B--2---:R-:W-:-:S08]  /*0360*/  DMUL R14, R8, R6 ;  /* 0x00000006080e7228 */ /* 0x004fd00000000000 */
[----:B---3--:R-:W-:-:S08]  /*0370*/  DFMA R14, R10, R2, -R14 ;  /* 0x000000020a0e722b */ /* 0x008fd0000000080e */
[----:B------:R-:W-:-:S14]  /*0380*/  DSETP.NEU.AND P0, PT, R14, RZ, PT ;  /* 0x000000ff0e00722a */ /* 0x000fdc0003f0d000 */
[----:B------:R-:W-:Y:S05]  /*0390*/  @P0 BRA `(.L_x_4) ;  /* 0x0000000000240947 */ /* 0x000fea0003800000 */
[----:B------:R-:W-:Y:S01]  /*03a0*/  MOV R0, 0x0 ;  /* 0x0000000000007802 */ /* 0x000fe20000000f00 */
[----:B------:R-:W0:Y:S01]  /*03b0*/  LDCU.64 UR4, c[0x4][0x18] ;  /* 0x01000300ff0477ac */ /* 0x000e220008000a00 */
[----:B------:R-:W-:Y:S02]  /*03c0*/  CS2R R6, SRZ ;  /* 0x0000000000067805 */ /* 0x000fe4000001ff00 */
[----:B------:R1:W2:Y:S01]  /*03d0*/  LDC.64 R2, c[0x4][R0] ;  /* 0x0100000000027b82 */ /* 0x0002a20000000a00 */
[----:B0-----:R-:W-:Y:S01]  /*03e0*/  MOV R4, UR4 ;  /* 0x0000000400047c02 */ /* 0x001fe20008000f00 */
[----:B-1----:R-:W-:-:S07]  /*03f0*/  IMAD.U32 R5, RZ, RZ, UR5 ;  /* 0x00000005ff057e24 */ /* 0x002fce000f8e00ff */
[----:B------:R-:W-:-:S07]  /*0400*/  LEPC R20, `(.L_x_5) ;  /* 0x000000001014794e */ /* 0x000fce0000000000 */
[----:B--2---:R-:W-:Y:S05]  /*0410*/  CALL.ABS.NOINC R2 ;  /* 0x0000000002007343 */ /* 0x004fea0003c00000 */
.L_x_5:
[----:B------:R-:W-:Y:S05]  /*0420*/  BRA `(.L_x_6) ;  /* 0x0000000000647947 */ /* 0x000fea0003800000 */
.L_x_4:
[----:B------:R-:W0:Y:S01]  /*0430*/  MUFU.RCP64H R5, R15 ;  /* 0x0000000f00057308 */ /* 0x000e220000001800 */
[----:B------:R-:W-:-:S05]  /*0440*/  VIADD R4, R15, 0x300402 ;  /* 0x003004020f047836 */ /* 0x000fca0000000000 */
[----:B------:R-:W-:Y:S01]  /*0450*/  FSETP.GEU.AND P0, PT, |R4|, 5.8789094863358348022e-39, PT ;  /* 0x004004020400780b */ /* 0x000fe20003f0e200 */
[----:B0-----:R-:W-:-:S08]  /*0460*/  DFMA R12, -R14, R4, 1 ;  /* 0x3ff000000e0c742b */ /* 0x001fd00000000104 */
[----:B------:R-:W-:-:S08]  /*0470*/  DFMA R12, R12, R12, R12 ;  /* 0x0000000c0c0c722b */ /* 0x000fd0000000000c */
[----:B------:R-:W-:-:S08]  /*0480*/  DFMA R12, R4, R12, R4 ;  /* 0x0000000c040c722b */ /* 0x000fd00000000004 */
[----:B------:R-:W-:-:S08]  /*0490*/  DFMA R20, -R14, R12, 1 ;  /* 0x3ff000000e14742b */ /* 0x000fd0000000010c */
[----:B------:R-:W-:Y:S01]  /*04a0*/  DFMA R12, R12, R20, R12 ;  /* 0x000000140c0c722b */ /* 0x000fe2000000000c */
[----:B------:R-:W-:Y:S10]  /*04b0*/  @P0 BRA `(.L_x_7) ;  /* 0x0000000000200947 */ /* 0x000ff40003800000 */
[----:B------:R-:W-:Y:S01]  /*04c0*/  LOP3.LUT R20, R15, 0x7fffffff, RZ, 0xc0, !PT ;  /* 0x7fffffff0f147812 */ /* 0x000fe200078ec0ff */
[----:B------:R-:W-:Y:S01]  /*04d0*/  IMAD.MOV.U32 R12, RZ, RZ, R14 ;  /* 0x000000ffff0c7224 */ /* 0x000fe200078e000e */
[----:B------:R-:W-:Y:S01]  /*04e0*/  MOV R0, 0x520 ;  /* 0x0000052000007802 */ /* 0x000fe20000000f00 */
[----:B------:R-:W-:Y:S02]  /*04f0*/  IMAD.MOV.U32 R13, RZ, RZ, R15 ;  /* 0x000000ffff0d7224 */ /* 0x000fe400078e000f */
[----:B------:R-:W-:-:S07]  /*0500*/  VIADD R20, R20, 0xfff00000 ;  /* 0xfff0000014147836 */ /* 0x000fce0000000000 */
[----:B------:R-:W-:Y:S05]  /*0510*/  CALL.REL.NOINC `($__internal_0_$__cuda_sm20_dblrcp_rn_slowpath_v3) ;  /* 0x0000008000bc7944 */ /* 0x000fea0003c00000 */
[----:B------:R-:W-:Y:S02]  /*0520*/  IMAD.MOV.U32 R12, RZ, RZ, R20 ;  /* 0x000000ffff0c7224 */ /* 0x000fe400078e0014 */
[----:B------:R-:W-:-:S07]  /*0530*/  IMAD.MOV.U32 R13, RZ, RZ, R21 ;  /* 0x000000ffff0d7224 */ /* 0x000fce00078e0015 */
.L_x_7:
[-C--:B------:R-:W-:Y:S02]  /*0540*/  DMUL R2, R2, R12.reuse ;  /* 0x0000000c02027228 */ /* 0x080fe40000000000 */
[-C--:B------:R-:W-:Y:S02]  /*0550*/  DMUL R8, R8, -R12.reuse ;  /* 0x8000000c08087228 */ /* 0x080fe40000000000 */
[-C--:B------:R-:W-:Y:S02]  /*0560*/  DMUL R6, R6, -R12.reuse ;  /* 0x8000000c06067228 */ /* 0x080fe40000000000 */
[----:B------:R-:W-:Y:S01]  /*0570*/  DMUL R10, R10, R12 ;  /* 0x0000000c0a0a7228 */ /* 0x000fe20000000000 */
[----:B------:R0:W-:Y:S04]  /*0580*/  ST.E.64 desc[UR36][R18.64], R2 ;  /* 0x0000000212007985 */ /* 0x0001e8000c101b24 */
[----:B------:R0:W-:Y:S04]  /*0590*/  ST.E.64 desc[UR36][R18.64+0x8], R8 ;  /* 0x0000080812007985 */ /* 0x0001e8000c101b24 */
[----:B------:R0:W-:Y:S04]  /*05a0*/  ST.E.64 desc[UR36][R18.64+0x10], R6 ;  /* 0x0000100612007985 */ /* 0x0001e8000c101b24 */
[----:B------:R0:W-:Y:S02]  /*05b0*/  ST.E.64 desc[UR36][R18.64+0x18], R10 ;  /* 0x0000180a12007985 */ /* 0x0001e4000c101b24 */
.L_x_6:
[----:B------:R-:W1:Y:S02]  /*05c0*/  LDCU UR4, c[0x0][0x3ac] ;  /* 0x00007580ff0477ac */ /* 0x000e640008000800 */
[----:B-1----:R-:W-:-:S05]  /*05d0*/  IMAD.U32 R0, RZ, RZ, UR4 ;  /* 0x00000004ff007e24 */ /* 0x002fca000f8e00ff */
[----:B------:R-:W-:-:S13]  /*05e0*/  ISETP.GE.AND P0, PT, R0, 0x1, PT ;  /* 0x000000010000780c */ /* 0x000fda0003f06270 */
[----:B------:R-:W-:Y:S05]  /*05f0*/  @!P0 BRA `(.L_x_8) ;  /* 0x00000014008c8947 */ /* 0x000fea0003800000 */
[C---:B------:R-:W-:Y:S01]  /*0600*/  LOP3.LUT R15, R0.reuse, 0x7, RZ, 0xc0, !PT ;  /* 0x00000007000f7812 */ /* 0x040fe200078ec0ff */
[----:B------:R-:W-:Y:S01]  /*0610*/  BSSY.RECONVERGENT B0, `(.L_x_9) ;  /* 0x000009f000007945 */ /* 0x000fe20003800200 */
[C---:B------:R-:W-:Y:S01]  /*0620*/  VIADD R14, R0.reuse, 0xffffffff ;  /* 0xffffffff000e7836 */ /* 0x040fe20000000000 */
[C---:B------:R-:W-:Y:S01]  /*0630*/  LOP3.LUT R20, R0.reuse, 0x3, RZ, 0xc0, !PT ;  /* 0x0000000300147812 */ /* 0x040fe200078ec0ff */
[----:B0-----:R-:W-:Y:S01]  /*0640*/  IMAD.MOV.U32 R6, RZ, RZ, RZ ;  /* 0x000000ffff067224 */ /* 0x001fe200078e00ff */
[----:B------:R-:W-:Y:S01]  /*0650*/  LOP3.LUT R0, R0, 0x7ffffff8, RZ, 0xc0, !PT ;  /* 0x7ffffff800007812 */ /* 0x000fe200078ec0ff */
[----:B------:R-:W-:-:S07]  /*0660*/  VIADD R21, R15, 0xffffffff ;  /* 0xffffffff0f157836 */ /* 0x000fce0000000000 */
.L_x_18:
[----:B------:R-:W0:Y:S01]  /*0670*/  LDCU UR4, c[0x0][0x3ac] ;  /* 0x00007580ff0477ac */ /* 0x000e220008000800 */
[----:B------:R-:W-:Y:S01]  /*0680*/  BSSY.RECONVERGENT B1, `(.L_x_10) ;  /* 0x0000094000017945 */ /* 0x000fe20003800200 */
[----:B------:R-:W-:Y:S02]  /*0690*/  IMAD.MOV.U32 R7, RZ, RZ, RZ ;  /* 0x000000ffff077224 */ /* 0x000fe400078e00ff */
[----:B0-----:R-:W-:-:S07]  /*06a0*/  IMAD R8, R6, UR4, RZ ;  /* 0x0000000406087c24 */ /* 0x001fce000f8e02ff */
.L_x_17:
[----:B------:R-:W-:Y:S01]  /*06b0*/  IMAD.IADD R3, R8, 0x1, R7 ;  /* 0x0000000108037824 */ /* 0x000fe200078e0207 */
[----:B------:R-:W-:Y:S01]  /*06c0*/  ISETP.GE.U32.AND P0, PT, R14, 0x7, PT ;  /* 0x000000070e00780c */ /* 0x000fe20003f06070 */
[----:B------:R-:W-:Y:S01]  /*06d0*/  IMAD.MOV.U32 R9, RZ, RZ, RZ ;  /* 0x000000ffff097224 */ /* 0x000fe200078e00ff */
[----:B------:R-:W-:Y:S01]  /*06e0*/  CS2R R4, SRZ ;  /* 0x0000000000047805 */ /* 0x000fe2000001ff00 */
[----:B------:R-:W-:-:S05]  /*06f0*/  IMAD.WIDE.U32 R2, R3, 0x8, R24 ;  /* 0x0000000803027825 */ /* 0x000fca00078e0018 */
[----:B------:R0:W-:Y:S05]  /*0700*/  ST.E.64 desc[UR36][R2.64], RZ ;  /* 0x000000ff02007985 */ /* 0x0001ea000c101b24 */
[----:B------:R-:W-:Y:S05]  /*0710*/  @!P0 BRA `(.L_x_11) ;  /* 0x0000000000f08947 */ /* 0x000fea0003800000 */
[----:B------:R-:W-:Y:S01]  /*0720*/  BSSY.RECONVERGENT B2, `(.L_x_12) ;  /* 0x000003a000027945 */ /* 0x000fe20003800200 */
[----:B------:R-:W-:Y:S01]  /*0730*/  IMAD.MOV.U32 R9, RZ, RZ, RZ ;  /* 0x000000ffff097224 */ /* 0x000fe200078e00ff */
[----:B------:R-:W-:-:S07]  /*0740*/  CS2R R4, SRZ ;  /* 0x0000000000047805 */ /* 0x000fce000001ff00 */
.L_x_13:
[----:B------:R-:W1:Y:S01]  /*0750*/  LDC.64 R12, c[0x0][0x390] ;  /* 0x0000e400ff0c7b82 */ /* 0x000e620000000a00 */
[----:B------:R-:W2:Y:S01]  /*0760*/  LDCU UR4, c[0x0][0x3ac] ;  /* 0x00007580ff0477ac */ /* 0x000ea20008000800 */
[----:B------:R-:W-:-:S04]  /*0770*/  IMAD.IADD R11, R8, 0x1, R9 ;  /* 0x00000001080b7824 */ /* 0x000fc800078e0209 */
[----:B------:R-:W-:-:S05]  /*0780*/  IMAD.WIDE.U32 R10, R11, 0x8, R18 ;  /* 0x000000080b0a7825 */ /* 0x000fca00078e0012 */
[----:B---3--:R-:W3:Y:S01]  /*0790*/  LD.E.64 R26, desc[UR36][R10.64] ;  /* 0x000000240a1a7980 */ /* 0x008ee2000c101b00 */
[----:B--2---:R-:W-:-:S04]  /*07a0*/  IMAD R31, R9, UR4, R7 ;  /* 0x00000004091f7c24 */ /* 0x004fc8000f8e0207 */
[----:B-1----:R-:W-:-:S06]  /*07b0*/  IMAD.WIDE.U32 R28, R31, 0x8, R12 ;  /* 0x000000081f1c7825 */ /* 0x002fcc00078e000c */
[----:B------:R-:W3:Y:S01]  /*07c0*/  LDG.E.64 R28, desc[UR36][R28.64] ;  /* 0x000000241c1c7981 */ /* 0x000ee2000c1e1b00 */
[----:B------:R-:W-:-:S04]  /*07d0*/  VIADD R33, R31, UR4 ;  /* 0x000000041f217c36 */ /* 0x000fc80008000000 */
[----:B------:R-:W-:Y:S01]  /*07e0*/  IMAD.WIDE.U32 R30, R33, 0x8, R12 ;  /* 0x00000008211e7825 */ /* 0x000fe200078e000c */
[----:B---3--:R-:W-:-:S07]  /*07f0*/  DFMA R26, R26, R28, R4 ;  /* 0x0000001c1a1a722b */ /* 0x008fce0000000004 */
[----:B------:R1:W-:Y:S04]  /*0800*/  ST.E.64 desc[UR36][R2.64], R26 ;  /* 0x0000001a02007985 */ /* 0x0003e8000c101b24 */
[----:B------:R-:W2:Y:S04]  /*0810*/  LDG.E.64 R30, desc[UR36][R30.64] ;  /* 0x000000241e1e7981 */ /* 0x000ea8000c1e1b00 */
[----:B------:R-:W2:Y:S01]  /*0820*/  LD.E.64 R4, desc[UR36][R10.64+0x8] ;  /* 0x000008240a047980 */ /* 0x000ea2000c101b00 */
[----:B------:R-:W-:-:S05]  /*0830*/  IADD3 R35, PT, PT, R33, UR4, RZ ;  /* 0x0000000421237c10 */ /* 0x000fca000fffe0ff */
[----:B------:R-:W-:Y:S01]  /*0840*/  IMAD.WIDE.U32 R32, R35, 0x8, R12 ;  /* 0x0000000823207825 */ /* 0x000fe200078e000c */
[----:B--2---:R-:W-:-:S07]  /*0850*/  DFMA R4, R4, R30, R26 ;  /* 0x0000001e0404722b */ /* 0x004fce000000001a */
[----:B------:R2:W-:Y:S04]  /*0860*/  ST.E.64 desc[UR36][R2.64], R4 ;  /* 0x0000000402007985 */ /* 0x0005e8000c101b24 */
[----:B------:R-:W3:Y:S04]  /*0870*/  LDG.E.64 R32, desc[UR36][R32.64] ;  /* 0x0000002420207981 */ /* 0x000ee8000c1e1b00 */
[----:B------:R-:W3:Y:S01]  /*0880*/  LD.E.64 R28, desc[UR36][R10.64+0x10] ;  /* 0x000010240a1c7980 */ /* 0x000ee2000c101b00 */
[----:B------:R-:W-:-:S04]  /*0890*/  VIADD R37, R35, UR4 ;  /* 0x0000000423257c36 */ /* 0x000fc80008000000 */
[----:B------:R-:W-:Y:S01]  /*08a0*/  IMAD.WIDE.U32 R34, R37, 0x8, R12 ;  /* 0x0000000825227825 */ /* 0x000fe200078e000c */
[----:B---3--:R-:W-:-:S07]  /*08b0*/  DFMA R28, R28, R32, R4 ;  /* 0x000000201c1c722b */ /* 0x008fce0000000004 */
[----:B------:R3:W-:Y:S04]  /*08c0*/  ST.E.64 desc[UR36][R2.64], R28 ;  /* 0x0000001c02007985 */ /* 0x0007e8000c101b24 */
[----:B------:R-:W4:Y:S04]  /*08d0*/  LDG.E.64 R34, desc[UR36][R34.64] ;  /* 0x0000002422227981 */ /* 0x000f28000c1e1b00 */
[----:B-1----:R-:W4:Y:S01]  /*08e0*/  LD.E.64 R26, desc[UR36][R10.64+0x18] ;  /* 0x000018240a1a7980 */ /* 0x002f22000c101b00 */
[----:B------:R-:W-:-:S04]  /*08f0*/  VIADD R37, R37, UR4 ;  /* 0x0000000425257c36 */ /* 0x000fc80008000000 */
[----:B------:R-:W-:Y:S01]  /*0900*/  IMAD.WIDE.U32 R30, R37, 0x8, R12 ;  /* 0x00000008251e7825 */ /* 0x000fe200078e000c */
[----:B----4-:R-:W-:-:S07]  /*0910*/  DFMA R26, R26, R34, R28 ;  /* 0x000000221a1a722b */ /* 0x010fce000000001c */
[----:B------:R1:W-:Y:S04]  /*0920*/  ST.E.64 desc[UR36][R2.64], R26 ;  /* 0x0000001a02007985 */ /* 0x0003e8000c101b24 */
[----:B------:R-:W4:Y:S04]  /*0930*/  LDG.E.64 R30, desc[UR36][R30.64] ;  /* 0x000000241e1e7981 */ /* 0x000f28000c1e1b00 */
[----:B--2---:R-:W4:Y:S01]  /*0940*/  LD.E.64 R4, desc[UR36][R10.64+0x20] ;  /* 0x000020240a047980 */ /* 0x004f22000c101b00 */
[----:B------:R-:W-:-:S04]  /*0950*/  VIADD R37, R37, UR4 ;  /* 0x0000000425257c36 */ /* 0x000fc80008000000 */
[----:B------:R-:W-:Y:S01]  /*0960*/  IMAD.WIDE.U32 R32, R37, 0x8, R12 ;  /* 0x0000000825207825 */ /* 0x000fe200078e000c */
[----:B----4-:R-:W-:-:S07]  /*0970*/  DFMA R4, R4, R30, R26 ;  /* 0x0000001e0404722b */ /* 0x010fce000000001a */
[----:B------:R2:W-:Y:S04]  /*0980*/  ST.E.64 desc[UR36][R2.64], R4 ;  /* 0x0000000402007985 */ /* 0x0005e8000c101b24 */
[----:B------:R-:W4:Y:S04]  /*0990*/  LDG.E.64 R32, desc[UR36][R32.64] ;  /* 0x0000002420207981 */ /* 0x000f28000c1e1b00 */
[----:B---3--:R-:W4:Y:S01]  /*09a0*/  LD.E.64 R28, desc[UR36][R10.64+0x28] ;  /* 0x000028240a1c7980 */ /* 0x008f22000c101b00 */
[----:B------:R-:W-:-:S04]  /*09b0*/  VIADD R37, R37, UR4 ;  /* 0x0000000425257c36 */ /* 0x000fc80008000000 */
[----:B------:R-:W-:Y:S01]  /*09c0*/  IMAD.WIDE.U32 R34, R37, 0x8, R12 ;  /* 0x0000000825227825 */ /* 0x000fe200078e000c */
[----:B----4-:R-:W-:-:S07]  /*09d0*/  DFMA R28, R28, R32, R4 ;  /* 0x000000201c1c722b */ /* 0x010fce0000000004 */
[----:B------:R3:W-:Y:S04]  /*09e0*/  ST.E.64 desc[UR36][R2.64], R28 ;  /* 0x0000001c02007985 */ /* 0x0007e8000c101b24 */
[----:B------:R-:W4:Y:S04]  /*09f0*/  LDG.E.64 R34, desc[UR36][R34.64] ;  /* 0x0000002422227981 */ /* 0x000f28000c1e1b00 */
[----:B-1----:R-:W4:Y:S01]  /*0a00*/  LD.E.64 R26, desc[UR36][R10.64+0x30] ;  /* 0x000030240a1a7980 */ /* 0x002f22000c101b00 */
[----:B------:R-:W-:-:S04]  /*0a10*/  VIADD R37, R37, UR4 ;  /* 0x0000000425257c36 */ /* 0x000fc80008000000 */
[----:B------:R-:W-:Y:S01]  /*0a20*/  IMAD.WIDE.U32 R12, R37, 0x8, R12 ;  /* 0x00000008250c7825 */ /* 0x000fe200078e000c */
[----:B----4-:R-:W-:-:S07]  /*0a30*/  DFMA R26, R26, R34, R28 ;  /* 0x000000221a1a722b */ /* 0x010fce000000001c */
[----:B------:R3:W-:Y:S04]  /*0a40*/  ST.E.64 desc[UR36][R2.64], R26 ;  /* 0x0000001a02007985 */ /* 0x0007e8000c101b24 */
[----:B--2---:R-:W2:Y:S04]  /*0a50*/  LD.E.64 R4, desc[UR36][R10.64+0x38] ;  /* 0x000038240a047980 */ /* 0x004ea8000c101b00 */
[----:B------:R-:W2:Y:S01]  /*0a60*/  LDG.E.64 R12, desc[UR36][R12.64] ;  /* 0x000000240c0c7981 */ /* 0x000ea2000c1e1b00 */
[----:B------:R-:W-:-:S05]  /*0a70*/  VIADD R9, R9, 0x8 ;  /* 0x0000000809097836 */ /* 0x000fca0000000000 */
[----:B------:R-:W-:Y:S01]  /*0a80*/  ISETP.NE.AND P0, PT, R9, R0, PT ;  /* 0x000000000900720c */ /* 0x000fe20003f05270 */
[----:B--2---:R-:W-:-:S07]  /*0a90*/  DFMA R4, R4, R12, R26 ;  /* 0x0000000c0404722b */ /* 0x004fce000000001a */
[----:B------:R3:W-:Y:S05]  /*0aa0*/  ST.E.64 desc[UR36][R2.64], R4 ;  /* 0x0000000402007985 */ /* 0x0007ea000c101b24 */
[----:B------:R-:W-:Y:S05]  /*0ab0*/  @P0 BRA `(.L_x_13) ;  /* 0xfffffffc00240947 */ /* 0x000fea000383ffff */
[----:B------:R-:W-:Y:S05]  /*0ac0*/  BSYNC.RECONVERGENT B2 ;  /* 0x0000000000027941 */ /* 0x000fea0003800200 */
.L_x_12:
[----:B------:R-:W-:-:S07]  /*0ad0*/  IMAD.MOV.U32 R9, RZ, RZ, R0 ;  /* 0x000000ffff097224 */ /* 0x000fce00078e0000 */
.L_x_11:
[----:B------:R-:W-:-:S13]  /*0ae0*/  ISETP.NE.AND P0, PT, R15, RZ, PT ;  /* 0x000000ff0f00720c */ /* 0x000fda0003f05270 */
[----:B------:R-:W-:Y:S05]  /*0af0*/  @!P0 BRA `(.L_x_14) ;  /* 0x0000000400208947 */ /* 0x000fea0003800000 */
[----:B------:R-:W-:Y:S02]  /*0b00*/  ISETP.GE.U32.AND P0, PT, R21, 0x3, PT ;  /* 0x000000031500780c */ /* 0x000fe40003f06070 */
[----:B------:R-:W-:-:S11]  /*0b10*/  ISETP.NE.AND P1, PT, R20, RZ, PT ;  /* 0x000000ff1400720c */ /* 0x000fd60003f25270 */
[----:B------:R-:W-:Y:S05]  /*0b20*/  @!P0 BRA `(.L_x_15) ;  /* 0x0000000000848947 */ /* 0x000fea0003800000 */
        /* <DEDUP_REMOVED lines=8> */
[----:B------:R-:W-:Y:S01]  /*0bb0*/  IADD3 R33, P0, PT, R8, R9, RZ ;  /* 0x0000000908217210 */ /* 0x000fe20007f1e0ff */
[----:B------:R-:W-:-:S04]  /*0bc0*/  VIADD R35, R13, UR4 ;  /* 0x000000040d237c36 */ /* 0x000fc80008000000 */
[----:B------:R-:W-:Y:S01]  /*0bd0*/  IMAD.X R32, RZ, RZ, RZ, P0 ;  /* 0x000000ffff207224 */ /* 0x000fe200000e06ff */
[----:B------:R-:W-:-:S04]  /*0be0*/  LEA R12, P0, R33, R18, 0x3 ;  /* 0x00000012210c7211 */ /* 0x000fc800078018ff */
[----:B------:R-:W-:Y:S01]  /*0bf0*/  LEA.HI.X R13, R33, R19, R32, 0x3, P0 ;  /* 0x00000013210d7211 */ /* 0x000fe200000f1c20 */
[----:B------:R-:W-:Y:S01]  /*0c00*/  IMAD.WIDE.U32 R32, R35, 0x8, R10 ;  /* 0x0000000823207825 */ /* 0x000fe200078e000a */
[----:B---3--:R-:W-:-:S07]  /*0c10*/  DFMA R26, R26, R28, R4 ;  /* 0x0000001c1a1a722b */ /* 0x008fce0000000004 */
[----:B------:R1:W-:Y:S04]  /*0c20*/  ST.E.64 desc[UR36][R2.64], R26 ;  /* 0x0000001a02007985 */ /* 0x0003e8000c101b24 */
[----:B------:R-:W2:Y:S04]  /*0c30*/  LDG.E.64 R32, desc[UR36][R32.64] ;  /* 0x0000002420207981 */ /* 0x000ea8000c1e1b00 */
[----:B------:R-:W2:Y:S01]  /*0c40*/  LD.E.64 R4, desc[UR36][R12.64+0x8] ;  /* 0x000008240c047980 */ /* 0x000ea2000c101b00 */
[----:B------:R-:W-:-:S04]  /*0c50*/  VIADD R35, R35, UR4 ;  /* 0x0000000423237c36 */ /* 0x000fc80008000000 */
[----:B------:R-:W-:Y:S01]  /*0c60*/  IMAD.WIDE.U32 R30, R35, 0x8, R10 ;  /* 0x00000008231e7825 */ /* 0x000fe200078e000a */
[----:B--2---:R-:W-:-:S07]  /*0c70*/  DFMA R28, R4, R32, R26 ;  /* 0x00000020041c722b */ /* 0x004fce000000001a */
[----:B------:R1:W-:Y:S04]  /*0c80*/  ST.E.64 desc[UR36][R2.64], R28 ;  /* 0x0000001c02007985 */ /* 0x0003e8000c101b24 */
[----:B------:R-:W2:Y:S04]  /*0c90*/  LDG.E.64 R30, desc[UR36][R30.64] ;  /* 0x000000241e1e7981 */ /* 0x000ea8000c1e1b00 */
[----:B------:R-:W2:Y:S01]  /*0ca0*/  LD.E.64 R4, desc[UR36][R12.64+0x10] ;  /* 0x000010240c047980 */ /* 0x000ea2000c101b00 */
[----:B------:R-:W-:-:S04]  /*0cb0*/  VIADD R37, R35, UR4 ;  /* 0x0000000423257c36 */ /* 0x000fc80008000000 */
[----:B------:R-:W-:Y:S01]  /*0cc0*/  IMAD.WIDE.U32 R10, R37, 0x8, R10 ;  /* 0x00000008250a7825 */ /* 0x000fe200078e000a */
[----:B--2---:R-:W-:-:S07]  /*0cd0*/  DFMA R34, R4, R30, R28 ;  /* 0x0000001e0422722b */ /* 0x004fce000000001c */
[----:B------:R1:W-:Y:S04]  /*0ce0*/  ST.E.64 desc[UR36][R2.64], R34 ;  /* 0x0000002202007985 */ /* 0x0003e8000c101b24 */
[----:B------:R-:W2:Y:S04]  /*0cf0*/  LD.E.64 R4, desc[UR36][R12.64+0x18] ;  /* 0x000018240c047980 */ /* 0x000ea8000c101b00 */
[----:B------:R-:W2:Y:S01]  /*0d00*/  LDG.E.64 R10, desc[UR36][R10.64] ;  /* 0x000000240a0a7981 */ /* 0x000ea2000c1e1b00 */
[----:B------:R-:W-:Y:S01]  /*0d10*/  VIADD R9, R9, 0x4 ;  /* 0x0000000409097836 */ /* 0x000fe20000000000 */
[----:B--2---:R-:W-:-:S07]  /*0d20*/  DFMA R4, R4, R10, R34 ;  /* 0x0000000a0404722b */ /* 0x004fce0000000022 */
[----:B------:R1:W-:Y:S04]  /*0d30*/  ST.E.64 desc[UR36][R2.64], R4 ;  /* 0x0000000402007985 */ /* 0x0003e8000c101b24 */
.L_x_15:
[----:B------:R-:W-:Y:S05]  /*0d40*/  @!P1 BRA `(.L_x_14) ;  /* 0x00000000008c9947 */ /* 0x000fea0003800000 */
[----:B------:R-:W2:Y:S01]  /*0d50*/  LDCU UR5, c[0x0][0x3ac] ;  /* 0x00007580ff0577ac */ /* 0x000ea20008000800 */
[----:B------:R-:W-:Y:S01]  /*0d60*/  ISETP.NE.AND P0, PT, R20, 0x1, PT ;  /* 0x000000011400780c */ /* 0x000fe20003f05270 */
[----:B--2---:R-:W-:-:S12]  /*0d70*/  ULOP3.LUT UP0, URZ, UR5, 0x1, URZ, 0xc0, !UPT ;  /* 0x0000000105ff7892 */ /* 0x004fd8000f80c0ff */
[----:B------:R-:W-:Y:S05]  /*0d80*/  @!P0 BRA `(.L_x_16) ;  /* 0x0000000000548947 */ /* 0x000fea0003800000 */
[----:B------:R-:W2:Y:S01]  /*0d90*/  LDC.64 R10, c[0x0][0x390] ;  /* 0x0000e400ff0a7b82 */ /* 0x000ea20000000a00 */
[----:B------:R-:W4:Y:S01]  /*0da0*/  LDCU UR4, c[0x0][0x3ac] ;  /* 0x00007580ff0477ac */ /* 0x000f220008000800 */
[----:B------:R-:W-:-:S04]  /*0db0*/  IMAD.IADD R31, R8, 0x1, R9 ;  /* 0x00000001081f7824 */ /* 0x000fc800078e0209 */
[----:B------:R-:W-:-:S05]  /*0dc0*/  IMAD.WIDE.U32 R30, R31, 0x8, R18 ;  /* 0x000000081f1e7825 */ /* 0x000fca00078e0012 */
[----:B-1-3--:R-:W3:Y:S01]  /*0dd0*/  LD.E.64 R26, desc[UR36][R30.64] ;  /* 0x000000241e1a7980 */ /* 0x00aee2000c101b00 */
[----:B----4-:R-:W-:-:S04]  /*0de0*/  IMAD R13, R9, UR4, R7 ;  /* 0x00000004090d7c24 */ /* 0x010fc8000f8e0207 */
[----:B--2---:R-:W-:-:S06]  /*0df0*/  IMAD.WIDE.U32 R28, R13, 0x8, R10 ;  /* 0x000000080d1c7825 */ /* 0x004fcc00078e000a */
[----:B------:R-:W3:Y:S01]  /*0e00*/  LDG.E.64 R28, desc[UR36][R28.64] ;  /* 0x000000241c1c7981 */ /* 0x000ee2000c1e1b00 */
[----:B------:R-:W-:Y:S01]  /*0e10*/  IADD3 R33, P0, PT, R8, R9, RZ ;  /* 0x0000000908217210 */ /* 0x000fe20007f1e0ff */
[----:B------:R-:W-:-:S04]  /*0e20*/  VIADD R35, R13, UR4 ;  /* 0x000000040d237c36 */ /* 0x000fc80008000000 */
[----:B------:R-:W-:Y:S01]  /*0e30*/  IMAD.X R32, RZ, RZ, RZ, P0 ;  /* 0x000000ffff207224 */ /* 0x000fe200000e06ff */
[----:B------:R-:W-:Y:S01]  /*0e40*/  LEA R12, P0, R33, R18, 0x3 ;  /* 0x00000012210c7211 */ /* 0x000fe200078018ff */
[----:B------:R-:W-:-:S03]  /*0e50*/  IMAD.WIDE.U32 R10, R35, 0x8, R10 ;  /* 0x00000008230a7825 */ /* 0x000fc600078e000a */
[----:B------:R-:W-:Y:S01]  /*0e60*/  LEA.HI.X R13, R33, R19, R32, 0x3, P0 ;  /* 0x00000013210d7211 */ /* 0x000fe200000f1c20 */
[----:B---3--:R-:W-:-:S07]  /*0e70*/  DFMA R26, R26, R28, R4 ;  /* 0x0000001c1a1a722b */ /* 0x008fce0000000004 */
[----:B------:R2:W-:Y:S04]  /*0e80*/  ST.E.64 desc[UR36][R2.64], R26 ;  /* 0x0000001a02007985 */ /* 0x0005e8000c101b24 */
[----:B------:R-:W3:Y:S04]  /*0e90*/  LDG.E.64 R4, desc[UR36][R10.64] ;  /* 0x000000240a047981 */ /* 0x000ee8000c1e1b00 */
[----:B------:R-:W3:Y:S01]  /*0ea0*/  LD.E.64 R12, desc[UR36][R12.64+0x8] ;  /* 0x000008240c0c7980 */ /* 0x000ee2000c101b00 */
[----:B------:R-:W-:Y:S01]  /*0eb0*/  VIADD R9, R9, 0x2 ;  /* 0x0000000209097836 */ /* 0x000fe20000000000 */
[----:B---3--:R-:W-:-:S07]  /*0ec0*/  DFMA R4, R12, R4, R26 ;  /* 0x000000040c04722b */ /* 0x008fce000000001a */
[----:B------:R2:W-:Y:S04]  /*0ed0*/  ST.E.64 desc[UR36][R2.64], R4 ;  /* 0x0000000402007985 */ /* 0x0005e8000c101b24 */
.L_x_16:
[----:B------:R-:W-:Y:S05]  /*0ee0*/  BRA.U !UP0, `(.L_x_14) ;  /* 0x0000000108247547 */ /* 0x000fea000b800000 */
[----:B------:R-:W4:Y:S01]  /*0ef0*/  LDC.64 R12, c[0x0][0x390] ;  /* 0x0000e400ff0c7b82 */ /* 0x000f220000000a00 */
[----:B------:R-:W-:Y:S01]  /*0f00*/  IADD3 R11, PT, PT, R8, R9, RZ ;  /* 0x00000009080b7210 */ /* 0x000fe20007ffe0ff */
[----:B------:R-:W-:-:S04]  /*0f10*/  IMAD R9, R9, UR5, R7 ;  /* 0x0000000509097c24 */ /* 0x000fc8000f8e0207 */
[----:B------:R-:W-:-:S06]  /*0f20*/  IMAD.WIDE.U32 R10, R11, 0x8, R18 ;  /* 0x000000080b0a7825 */ /* 0x000fcc00078e0012 */
[----:B------:R-:W1:Y:S01]  /*0f30*/  LD.E.64 R10, desc[UR36][R10.64] ;  /* 0x000000240a0a7980 */ /* 0x000e62000c101b00 */
[----:B----4-:R-:W-:-:S06]  /*0f40*/  IMAD.WIDE.U32 R12, R9, 0x8, R12 ;  /* 0x00000008090c7825 */ /* 0x010fcc00078e000c */
[----:B------:R-:W1:Y:S02]  /*0f50*/  LDG.E.64 R12, desc[UR36][R12.64] ;  /* 0x000000240c0c7981 */ /* 0x000e64000c1e1b00 */
[----:B-123--:R-:W-:-:S07]  /*0f60*/  DFMA R4, R10, R12, R4 ;  /* 0x0000000c0a04722b */ /* 0x00efce0000000004 */
[----:B------:R4:W-:Y:S04]  /*0f70*/  ST.E.64 desc[UR36][R2.64], R4 ;  /* 0x0000000402007985 */ /* 0x0009e8000c101b24 */
.L_x_14:
[----:B01234-:R-:W0:Y:S01]  /*0f80*/  LDC R2, c[0x0][0x3ac] ;  /* 0x0000eb00ff027b82 */ /* 0x01fe220000000800 */
[----:B------:R-:W-:-:S05]  /*0f90*/  VIADD R7, R7, 0x1 ;  /* 0x0000000107077836 */ /* 0x000fca0000000000 */
[----:B0-----:R-:W-:-:S13]  /*0fa0*/  ISETP.NE.AND P0, PT, R7, R2, PT ;  /* 0x000000020700720c */ /* 0x001fda0003f05270 */
[----:B------:R-:W-:Y:S05]  /*0fb0*/  @P0 BRA `(.L_x_17) ;  /* 0xfffffff400bc0947 */ /* 0x000fea000383ffff */
[----:B------:R-:W-:Y:S05]  /*0fc0*/  BSYNC.RECONVERGENT B1 ;  /* 0x0000000000017941 */ /* 0x000fea0003800200 */
.L_x_10:
[----:B------:R-:W-:-:S05]  /*0fd0*/  VIADD R6, R6, 0x1 ;  /* 0x0000000106067836 */ /* 0x000fca0000000000 */
[----:B------:R-:W-:-:S13]  /*0fe0*/  ISETP.NE.AND P0, PT, R6, R2, PT ;  /* 0x000000020600720c */ /* 0x000fda0003f05270 */
[----:B------:R-:W-:Y:S05]  /*0ff0*/  @P0 BRA `(.L_x_18) ;  /* 0xfffffff4009c0947 */ /* 0x000fea000383ffff */
[----:B------:R-:W-:Y:S05]  /*1000*/  BSYNC.RECONVERGENT B0 ;  /* 0x0000000000007941 */ /* 0x000fea0003800200 */
.L_x_9:
[C---:B------:R-:W-:Y:S01]  /*1010*/  LOP3.LUT R30, R2.reuse, 0xf, RZ, 0xc0, !PT ;  /* 0x0000000f021e7812 */ /* 0x040fe200078ec0ff */
[----:B------:R-:W-:Y:S01]  /*1020*/  BSSY.RECONVERGENT B0, `(.L_x_8) ;  /* 0x00000c0000007945 */ /* 0x000fe20003800200 */
[----:B------:R-:W-:Y:S01]  /*1030*/  LOP3.LUT R6, R2, 0x7ffffff0, RZ, 0xc0, !PT ;  /* 0x7ffffff002067812 */ /* 0x000fe200078ec0ff */
[----:B------:R-:W-:Y:S02]  /*1040*/  IMAD.MOV.U32 R7, RZ, RZ, RZ ;  /* 0x000000ffff077224 */ /* 0x000fe400078e00ff */
[----:B------:R-:W-:-:S05]  /*1050*/  VIADD R0, R30, 0xffffffff ;  /* 0xffffffff1e007836 */ /* 0x000fca0000000000 */
[----:B------:R-:W-:-:S13]  /*1060*/  ISETP.GE.U32.AND P0, PT, R0, 0x7, PT ;  /* 0x000000070000780c */ /* 0x000fda0003f06070 */
.L_x_25:
[----:B01234-:R-:W-:Y:S01]  /*1070*/  IMAD.WIDE.U32 R4, R7, 0x8, R16 ;  /* 0x0000000807047825 */ /* 0x01ffe200078e0010 */
[----:B------:R-:W0:Y:S01]  /*1080*/  LDCU UR4, c[0x0][0x3ac] ;  /* 0x00007580ff0477ac */ /* 0x000e220008000800 */
[----:B------:R-:W-:Y:S02]  /*1090*/  ISETP.GE.U32.AND P1, PT, R14, 0xf, PT ;  /* 0x0000000f0e00780c */ /* 0x000fe40003f26070 */
[----:B------:R-:W-:Y:S01]  /*10a0*/  CS2R R2, SRZ ;  /* 0x0000000000027805 */ /* 0x000fe2000001ff00 */
[----:B------:R-:W-:Y:S01]  /*10b0*/  IMAD.MOV.U32 R9, RZ, RZ, RZ ;  /* 0x000000ffff097224 */ /* 0x000fe200078e00ff */
[----:B------:R1:W-:Y:S01]  /*10c0*/  ST.E.64 desc[UR36][R4.64], RZ ;  /* 0x000000ff04007985 */ /* 0x0003e2000c101b24 */
[----:B0-----:R-:W-:-:S04]  /*10d0*/  IMAD.U32 R0, RZ, RZ, UR4 ;  /* 0x00000004ff007e24 */ /* 0x001fc8000f8e00ff */
[----:B------:R-:W-:-:S04]  /*10e0*/  IMAD R8, R7, R0, RZ ;  /* 0x0000000007087224 */ /* 0x000fc800078e02ff */
[----:B-1----:R-:W-:Y:S05]  /*10f0*/  @!P1 BRA `(.L_x_19) ;  /* 0x0000000400309947 */ /* 0x002fea0003800000 */
[----:B------:R-:W-:Y:S01]  /*1100*/  BSSY.RECONVERGENT B1, `(.L_x_20) ;  /* 0x000004a000017945 */ /* 0x000fe20003800200 */
[----:B------:R-:W-:Y:S01]  /*1110*/  IMAD.MOV.U32 R9, RZ, RZ, RZ ;  /* 0x000000ffff097224 */ /* 0x000fe200078e00ff */
[----:B------:R-:W-:-:S07]  /*1120*/  CS2R R2, SRZ ;  /* 0x0000000000027805 */ /* 0x000fce000001ff00 */
.L_x_21:
[----:B0-----:R-:W0:Y:S01]  /*1130*/  LDC.64 R10, c[0x0][0x398] ;  /* 0x0000e600ff0a7b82 */ /* 0x001e220000000a00 */
[----:B------:R-:W-:-:S04]  /*1140*/  IMAD.IADD R13, R8, 0x1, R9 ;  /* 0x00000001080d7824 */ /* 0x000fc800078e0209 */
[----:B------:R-:W-:-:S05]  /*1150*/  IMAD.WIDE.U32 R12, R13, 0x8, R18 ;  /* 0x000000080d0c7825 */ /* 0x000fca00078e0012 */
[----:B------:R-:W2:Y:S01]  /*1160*/  LD.E.64 R26, desc[UR36][R12.64] ;  /* 0x000000240c1a7980 */ /* 0x000ea2000c101b00 */
[----:B0-----:R-:W-:-:S05]  /*1170*/  IMAD.WIDE.U32 R10, R9, 0x8, R10 ;  /* 0x00000008090a7825 */ /* 0x001fca00078e000a */
[----:B------:R-:W2:Y:S02]  /*1180*/  LDG.E.64 R28, desc[UR36][R10.64] ;  /* 0x000000240a1c7981 */ /* 0x000ea4000c1e1b00 */
[----:B--2---:R-:W-:-:S07]  /*1190*/  DFMA R26, R26, R28, R2 ;  /* 0x0000001c1a1a722b */ /* 0x004fce0000000002 */
[----:B------:R0:W-:Y:S04]  /*11a0*/  ST.E.64 desc[UR36][R4.64], R26 ;  /* 0x0000001a04007985 */ /* 0x0001e8000c101b24 */
[----:B------:R-:W2:Y:S04]  /*11b0*/  LD.E.64 R2, desc[UR36][R12.64+0x8] ;  /* 0x000008240c027980 */ /* 0x000ea8000c101b00 */
[----:B------:R-:W2:Y:S02]  /*11c0*/  LDG.E.64 R28, desc[UR36][R10.64+0x8] ;  /* 0x000008240a1c7981 */ /* 0x000ea4000c1e1b00 */
[----:B--2---:R-:W-:-:S07]  /*11d0*/  DFMA R2, R2, R28, R26 ;  /* 0x0000001c0202722b */ /* 0x004fce000000001a */
[----:B------:R1:W-:Y:S04]  /*11e0*/  ST.E.64 desc[UR36][R4.64], R2 ;  /* 0x0000000204007985 */ /* 0x0003e8000c101b24 */
[----:B------:R-:W2:Y:S04]  /*11f0*/  LD.E.64 R28, desc[UR36][R12.64+0x10] ;  /* 0x000010240c1c7980 */ /* 0x000ea8000c101b00 */
[----:B------:R-:W2:Y:S02]  /*1200*/  LDG.E.64 R32, desc[UR36][R10.64+0x10] ;  /* 0x000010240a207981 */ /* 0x000ea4000c1e1b00 */
[----:B--2---:R-:W-:-:S07]  /*1210*/  DFMA R28, R28, R32, R2 ;  /* 0x000000201c1c722b */ /* 0x004fce0000000002 */
[----:B------:R2:W-:Y:S04]  /*1220*/  ST.E.64 desc[UR36][R4.64], R28 ;  /* 0x0000001c04007985 */ /* 0x0005e8000c101b24 */
[----:B------:R-:W3:Y:S04]  /*1230*/  LD.E.64 R32, desc[UR36][R12.64+0x18] ;  /* 0x000018240c207980 */ /* 0x000ee8000c101b00 */
[----:B------:R-:W3:Y:S02]  /*1240*/  LDG.E.64 R34, desc[UR36][R10.64+0x18] ;  /* 0x000018240a227981 */ /* 0x000ee4000c1e1b00 */
[----:B---3--:R-:W-:-:S07]  /*1250*/  DFMA R32, R32, R34, R28 ;  /* 0x000000222020722b */ /* 0x008fce000000001c */
[----:B------:R3:W-:Y:S04]  /*1260*/  ST.E.64 desc[UR36][R4.64], R32 ;  /* 0x0000002004007985 */ /* 0x0007e8000c101b24 */
[----:B0-----:R-:W4:Y:S04]  /*1270*/  LD.E.64 R26, desc[UR36][R12.64+0x20] ;  /* 0x000020240c1a7980 */ /* 0x001f28000c101b00 */
[----:B------:R-:W4:Y:S02]  /*1280*/  LDG.E.64 R34, desc[UR36][R10.64+0x20] ;  /* 0x000020240a227981 */ /* 0x000f24000c1e1b00 */
[----:B----4-:R-:W-:-:S07]  /*1290*/  DFMA R26, R26, R34, R32 ;  /* 0x000000221a1a722b */ /* 0x010fce0000000020 */
[----:B------:R0:W-:Y:S04]  /*12a0*/  ST.E.64 desc[UR36][R4.64], R26 ;  /* 0x0000001a04007985 */ /* 0x0001e8000c101b24 */
[----:B-1----:R-:W4:Y:S04]  /*12b0*/  LD.E.64 R2, desc[UR36][R12.64+0x28] ;  /* 0x000028240c027980 */ /* 0x002f28000c101b00 */
[----:B------:R-:W4:Y:S02]  /*12c0*/  LDG.E.64 R34, desc[UR36][R10.64+0x28] ;  /* 0x000028240a227981 */ /* 0x000f24000c1e1b00 */
[----:B----4-:R-:W-:-:S07]  /*12d0*/  DFMA R2, R2, R34, R26 ;  /* 0x000000220202722b */ /* 0x010fce000000001a */
[----:B------:R1:W-:Y:S04]  /*12e0*/  ST.E.64 desc[UR36][R4.64], R2 ;  /* 0x0000000204007985 */ /* 0x0003e8000c101b24 */
[----:B--2---:R-:W2:Y:S04]  /*12f0*/  LD.E.64 R28, desc[UR36][R12.64+0x30] ;  /* 0x000030240c1c7980 */ /* 0x004ea8000c101b00 */
[----:B------:R-:W2:Y:S02]  /*1300*/  LDG.E.64 R34, desc[UR36][R10.64+0x30] ;  /* 0x000030240a227981 */ /* 0x000ea4000c1e1b00 */
[----:B--2---:R-:W-:-:S07]  /*1310*/  DFMA R28, R28, R34, R2 ;  /* 0x000000221c1c722b */ /* 0x004fce0000000002 */
[----:B------:R2:W-:Y:S04]  /*1320*/  ST.E.64 desc[UR36][R4.64], R28 ;  /* 0x0000001c04007985 */ /* 0x0005e8000c101b24 */
[----:B---3--:R-:W3:Y:S04]  /*1330*/  LD.E.64 R32, desc[UR36][R12.64+0x38] ;  /* 0x000038240c207980 */ /* 0x008ee8000c101b00 */
        /* <DEDUP_REMOVED lines=27> */
[----:B------:R-:W4:Y:S04]  /*14f0*/  LD.E.64 R2, desc[UR36][R12.64+0x70] ;  /* 0x000070240c027980 */ /* 0x000f28000c101b00 */
[----:B--2---:R-:W4:Y:S02]  /*1500*/  LDG.E.64 R28, desc[UR36][R10.64+0x70] ;  /* 0x000070240a1c7981 */ /* 0x004f24000c1e1b00 */
[----:B----4-:R-:W-:-:S07]  /*1510*/  DFMA R28, R2, R28, R34 ;  /* 0x0000001c021c722b */ /* 0x010fce0000000022 */
[----:B------:R0:W-:Y:S04]  /*1520*/  ST.E.64 desc[UR36][R4.64], R28 ;  /* 0x0000001c04007985 */ /* 0x0001e8000c101b24 */
[----:B------:R-:W2:Y:S04]  /*1530*/  LD.E.64 R2, desc[UR36][R12.64+0x78] ;  /* 0x000078240c027980 */ /* 0x000ea8000c101b00 */
[----:B---3--:R-:W2:Y:S01]  /*1540*/  LDG.E.64 R32, desc[UR36][R10.64+0x78] ;  /* 0x000078240a207981 */ /* 0x008ea2000c1e1b00 */
[----:B------:R-:W-:-:S05]  /*1550*/  VIADD R9, R9, 0x10 ;  /* 0x0000001009097836 */ /* 0x000fca0000000000 */
[----:B------:R-:W-:Y:S01]  /*1560*/  ISETP.NE.AND P1, PT, R9, R6, PT ;  /* 0x000000060900720c */ /* 0x000fe20003f25270 */
[----:B--2---:R-:W-:-:S07]  /*1570*/  DFMA R2, R2, R32, R28 ;  /* 0x000000200202722b */ /* 0x004fce000000001c */
[----:B------:R0:W-:Y:S05]  /*1580*/  ST.E.64 desc[UR36][R4.64], R2 ;  /* 0x0000000204007985 */ /* 0x0001ea000c101b24 */
[----:B------:R-:W-:Y:S05]  /*1590*/  @P1 BRA `(.L_x_21) ;  /* 0xfffffff800e41947 */ /* 0x000fea000383ffff */
[----:B------:R-:W-:Y:S05]  /*15a0*/  BSYNC.RECONVERGENT B1 ;  /* 0x0000000000017941 */ /* 0x000fea0003800200 */
.L_x_20:
[----:B------:R-:W-:-:S07]  /*15b0*/  IMAD.MOV.U32 R9, RZ, RZ, R6 ;  /* 0x000000ffff097224 */ /* 0x000fce00078e0006 */
.L_x_19:
[----:B------:R-:W-:-:S13]  /*15c0*/  ISETP.NE.AND P1, PT, R30, RZ, PT ;  /* 0x000000ff1e00720c */ /* 0x000fda0003f25270 */
[----:B------:R-:W-:Y:S05]  /*15d0*/  @!P1 BRA `(.L_x_22) ;  /* 0x0000000400849947 */ /* 0x000fea0003800000 */
[----:B------:R-:W-:Y:S01]  /*15e0*/  ISETP.NE.AND P2, PT, R15, RZ, PT ;  /* 0x000000ff0f00720c */ /* 0x000fe20003f45270 */
[----:B------:R-:W-:-:S12]  /*15f0*/  @!P0 BRA `(.L_x_23) ;  /* 0x0000000000a48947 */ /* 0x000fd80003800000 */
[----:B------:R-:W1:Y:S01]  /*1600*/  LDC.64 R10, c[0x0][0x398] ;  /* 0x0000e600ff0a7b82 */ /* 0x000e620000000a00 */
[----:B0-----:R-:W-:-:S04]  /*1610*/  IMAD.IADD R27, R8, 0x1, R9 ;  /* 0x00000001081b7824 */ /* 0x001fc800078e0209 */
[----:B------:R-:W-:-:S06]  /*1620*/  IMAD.WIDE.U32 R26, R27, 0x8, R18 ;  /* 0x000000081b1a7825 */ /* 0x000fcc00078e0012 */
[----:B------:R-:W2:Y:S01]  /*1630*/  LD.E.64 R26, desc[UR36][R26.64] ;  /* 0x000000241a1a7980 */ /* 0x000ea2000c101b00 */
[----:B-1----:R-:W-:-:S05]  /*1640*/  IMAD.WIDE.U32 R10, R9, 0x8, R10 ;  /* 0x00000008090a7825 */ /* 0x002fca00078e000a */
[----:B------:R-:W2:Y:S01]  /*1650*/  LDG.E.64 R28, desc[UR36][R10.64] ;  /* 0x000000240a1c7981 */ /* 0x000ea2000c1e1b00 */
[----:B------:R-:W-:-:S05]  /*1660*/  IADD3 R13, P1, PT, R8, R9, RZ ;  /* 0x00000009080d7210 */ /* 0x000fca0007f3e0ff */
[----:B------:R-:W-:Y:S01]  /*1670*/  IMAD.X R31, RZ, RZ, RZ, P1 ;  /* 0x000000ffff1f7224 */ /* 0x000fe200008e06ff */
[----:B------:R-:W-:-:S04]  /*1680*/  LEA R12, P1, R13, R18, 0x3 ;  /* 0x000000120d0c7211 */ /* 0x000fc800078218ff */
[----:B------:R-:W-:Y:S01]  /*1690*/  LEA.HI.X R13, R13, R19, R31, 0x3, P1 ;  /* 0x000000130d0d7211 */ /* 0x000fe200008f1c1f */
[----:B--2---:R-:W-:-:S07]  /*16a0*/  DFMA R28, R26, R28, R2 ;  /* 0x0000001c1a1c722b */ /* 0x004fce0000000002 */
[----:B------:R0:W-:Y:S04]  /*16b0*/  ST.E.64 desc[UR36][R4.64], R28 ;  /* 0x0000001c04007985 */ /* 0x0001e8000c101b24 */
[----:B------:R-:W2:Y:S04]  /*16c0*/  LDG.E.64 R32, desc[UR36][R10.64+0x8] ;  /* 0x000008240a207981 */ /* 0x000ea8000c1e1b00 */
[----:B------:R-:W2:Y:S02]  /*16d0*/  LD.E.64 R2, desc[UR36][R12.64+0x8] ;  /* 0x000008240c027980 */ /* 0x000ea4000c101b00 */
        /* <DEDUP_REMOVED lines=14> */
[----:B-1----:R-:W5:Y:S04]  /*17c0*/  LD.E.64 R2, desc[UR36][R12.64+0x28] ;  /* 0x000028240c027980 */ /* 0x002f68000c101b00 */
[----:B------:R-:W5:Y:S02]  /*17d0*/  LDG.E.64 R34, desc[UR36][R10.64+0x28] ;  /* 0x000028240a227981 */ /* 0x000f64000c1e1b00 */
[----:B-----5:R-:W-:-:S07]  /*17e0*/  DFMA R34, R2, R34, R28 ;  /* 0x000000220222722b */ /* 0x020fce000000001c */
[----:B------:R4:W-:Y:S04]  /*17f0*/  ST.E.64 desc[UR36][R4.64], R34 ;  /* 0x0000002204007985 */ /* 0x0009e8000c101b24 */
[----:B------:R-:W5:Y:S04]  /*1800*/  LD.E.64 R2, desc[UR36][R12.64+0x30] ;  /* 0x000030240c027980 */ /* 0x000f68000c101b00 */
[----:B--2---:R-:W5:Y:S02]  /*1810*/  LDG.E.64 R26, desc[UR36][R10.64+0x30] ;  /* 0x000030240a1a7981 */ /* 0x004f64000c1e1b00 */
[----:B-----5:R-:W-:-:S07]  /*1820*/  DFMA R26, R2, R26, R34 ;  /* 0x0000001a021a722b */ /* 0x020fce0000000022 */
[----:B------:R4:W-:Y:S04]  /*1830*/  ST.E.64 desc[UR36][R4.64], R26 ;  /* 0x0000001a04007985 */ /* 0x0009e8000c101b24 */
[----:B------:R-:W2:Y:S04]  /*1840*/  LD.E.64 R2, desc[UR36][R12.64+0x38] ;  /* 0x000038240c027980 */ /* 0x000ea8000c101b00 */
[----:B---3--:R-:W2:Y:S01]  /*1850*/  LDG.E.64 R32, desc[UR36][R10.64+0x38] ;  /* 0x000038240a207981 */ /* 0x008ea2000c1e1b00 */
[----:B------:R-:W-:Y:S01]  /*1860*/  VIADD R9, R9, 0x8 ;  /* 0x0000000809097836 */ /* 0x000fe20000000000 */
[----:B--2---:R-:W-:-:S07]  /*1870*/  DFMA R2, R2, R32, R26 ;  /* 0x000000200202722b */ /* 0x004fce000000001a */
[----:B------:R4:W-:Y:S04]  /*1880*/  ST.E.64 desc[UR36][R4.64], R2 ;  /* 0x0000000204007985 */ /* 0x0009e8000c101b24 */
.L_x_23:
[----:B------:R-:W-:Y:S05]  /*1890*/  @!P2 BRA `(.L_x_22) ;  /* 0x0000000000d4a947 */ /* 0x000fea0003800000 */
[----:B------:R-:W-:Y:S02]  /*18a0*/  ISETP.GE.U32.AND P1, PT, R21, 0x3, PT ;  /* 0x000000031500780c */ /* 0x000fe40003f26070 */
[----:B------:R-:W-:-:S11]  /*18b0*/  ISETP.NE.AND P2, PT, R20, RZ, PT ;  /* 0x000000ff1400720c */ /* 0x000fd60003f45270 */
[----:B------:R-:W-:Y:S05]  /*18c0*/  @!P1 BRA `(.L_x_24) ;  /* 0x0000000000649947 */ /* 0x000fea0003800000 */
[----:B------:R-:W1:Y:S01]  /*18d0*/  LDC.64 R10, c[0x0][0x398] ;  /* 0x0000e600ff0a7b82 */ /* 0x000e620000000a00 */
[----:B------:R-:W-:-:S04]  /*18e0*/  IMAD.IADD R33, R8, 0x1, R9 ;  /* 0x0000000108217824 */ /* 0x000fc800078e0209 */
[----:B------:R-:W-:-:S05]  /*18f0*/  IMAD.WIDE.U32 R32, R33, 0x8, R18 ;  /* 0x0000000821207825 */ /* 0x000fca00078e0012 */
[----:B0---4-:R-:W2:Y:S01]  /*1900*/  LD.E.64 R26, desc[UR36][R32.64] ;  /* 0x00000024201a7980 */ /* 0x011ea2000c101b00 */
        /* <DEDUP_REMOVED lines=16> */
[----:B------:R-:W2:Y:S04]  /*1a10*/  LD.E.64 R2, desc[UR36][R12.64+0x18] ;  /* 0x000018240c027980 */ /* 0x000ea8000c101b00 */
[----:B------:R-:W2:Y:S01]  /*1a20*/  LDG.E.64 R34, desc[UR36][R10.64+0x18] ;  /* 0x000018240a227981 */ /* 0x000ea2000c1e1b00 */
[----:B------:R-:W-:Y:S01]  /*1a30*/  VIADD R9, R9, 0x4 ;  /* 0x0000000409097836 */ /* 0x000fe20000000000 */
[----:B--2---:R-:W-:-:S07]  /*1a40*/  DFMA R2, R2, R34, R32 ;  /* 0x000000220202722b */ /* 0x004fce0000000020 */
[----:B------:R1:W-:Y:S04]  /*1a50*/  ST.E.64 desc[UR36][R4.64], R2 ;  /* 0x0000000204007985 */ /* 0x0003e8000c101b24 */
.L_x_24:
[----:B------:R-:W-:Y:S05]  /*1a60*/  @!P2 BRA `(.L_x_22) ;  /* 0x000000000060a947 */ /* 0x000fea0003800000 */
[----:B------:R-:W2:Y:S01]  /*1a70*/  LDC.64 R10, c[0x0][0x398] ;  /* 0x0000e600ff0a7b82 */ /* 0x000ea20000000a00 */
[----:B------:R-:W-:-:S04]  /*1a80*/  IMAD.IADD R13, R8, 0x1, R9 ;  /* 0x00000001080d7824 */ /* 0x000fc800078e0209 */
[----:B------:R-:W-:-:S06]  /*1a90*/  IMAD.WIDE.U32 R12, R13, 0x8, R18 ;  /* 0x000000080d0c7825 */ /* 0x000fcc00078e0012 */
[----:B------:R-:W3:Y:S01]  /*1aa0*/  LD.E.64 R12, desc[UR36][R12.64] ;  /* 0x000000240c0c7980 */ /* 0x000ee2000c101b00 */
[----:B--2---:R-:W-:-:S05]  /*1ab0*/  IMAD.WIDE.U32 R10, R9, 0x8, R10 ;  /* 0x00000008090a7825 */ /* 0x004fca00078e000a */
[----:B01--4-:R-:W3:Y:S01]  /*1ac0*/  LDG.E.64 R26, desc[UR36][R10.64] ;  /* 0x000000240a1a7981 */ /* 0x013ee2000c1e1b00 */
[----:B------:R-:W-:Y:S01]  /*1ad0*/  ISETP.NE.AND P1, PT, R20, 0x1, PT ;  /* 0x000000011400780c */ /* 0x000fe20003f25270 */
[----:B---3--:R-:W-:-:S07]  /*1ae0*/  DFMA R26, R12, R26, R2 ;  /* 0x0000001a0c1a722b */ /* 0x008fce0000000002 */
[----:B------:R2:W-:Y:S05]  /*1af0*/  ST.E.64 desc[UR36][R4.64], R26 ;  /* 0x0000001a04007985 */ /* 0x0005ea000c101b24 */
[----:B------:R-:W-:Y:S05]  /*1b00*/  @!P1 BRA `(.L_x_22) ;  /* 0x0000000000389947 */ /* 0x000fea0003800000 */
[----:B------:R-:W-:Y:S02]  /*1b10*/  IADD3 R3, P1, PT, R8, R9, RZ ;  /* 0x0000000908037210 */ /* 0x000fe40007f3e0ff */
[----:B------:R-:W3:Y:S02]  /*1b20*/  LDG.E.64 R8, desc[UR36][R10.64+0x8] ;  /* 0x000008240a087981 */ /* 0x000ee4000c1e1b00 */
[----:B------:R-:W-:Y:S02]  /*1b30*/  IADD3.X R2, PT, PT, RZ, RZ, RZ, P1, !PT ;  /* 0x000000ffff027210 */ /* 0x000fe40000ffe4ff */
[----:B------:R-:W-:-:S04]  /*1b40*/  LEA R12, P1, R3, R18, 0x3 ;  /* 0x00000012030c7211 */ /* 0x000fc800078218ff */
[----:B------:R-:W-:-:S05]  /*1b50*/  LEA.HI.X R13, R3, R19, R2, 0x3, P1 ;  /* 0x00000013030d7211 */ /* 0x000fca00008f1c02 */
[----:B------:R-:W3:Y:S01]  /*1b60*/  LD.E.64 R2, desc[UR36][R12.64+0x8] ;  /* 0x000008240c027980 */ /* 0x000ee2000c101b00 */
[----:B------:R-:W-:Y:S01]  /*1b70*/  ISETP.NE.AND P1, PT, R20, 0x2, PT ;  /* 0x000000021400780c */ /* 0x000fe20003f25270 */
[----:B---3--:R-:W-:-:S07]  /*1b80*/  DFMA R8, R2, R8, R26 ;  /* 0x000000080208722b */ /* 0x008fce000000001a */
[----:B------:R3:W-:Y:S05]  /*1b90*/  ST.E.64 desc[UR36][R4.64], R8 ;  /* 0x0000000804007985 */ /* 0x0007ea000c101b24 */
[----:B------:R-:W-:Y:S05]  /*1ba0*/  @!P1 BRA `(.L_x_22) ;  /* 0x0000000000109947 */ /* 0x000fea0003800000 */
[----:B------:R-:W4:Y:S04]  /*1bb0*/  LD.E.64 R2, desc[UR36][R12.64+0x10] ;  /* 0x000010240c027980 */ /* 0x000f28000c101b00 */
[----:B------:R-:W4:Y:S02]  /*1bc0*/  LDG.E.64 R10, desc[UR36][R10.64+0x10] ;  /* 0x000010240a0a7981 */ /* 0x000f24000c1e1b00 */
[----:B----4-:R-:W-:-:S07]  /*1bd0*/  DFMA R2, R2, R10, R8 ;  /* 0x0000000a0202722b */ /* 0x010fce0000000008 */
[----:B------:R0:W-:Y:S04]  /*1be0*/  ST.E.64 desc[UR36][R4.64], R2 ;  /* 0x0000000204007985 */ /* 0x0001e8000c101b24 */
.L_x_22:
[----:B------:R-:W-:-:S05]  /*1bf0*/  VIADD R7, R7, 0x1 ;  /* 0x0000000107077836 */ /* 0x000fca0000000000 */
[----:B------:R-:W-:-:S13]  /*1c00*/  ISETP.NE.AND P1, PT, R7, R0, PT ;  /* 0x000000000700720c */ /* 0x000fda0003f25270 */
[----:B------:R-:W-:Y:S05]  /*1c10*/  @P1 BRA `(.L_x_25) ;  /* 0xfffffff400141947 */ /* 0x000fea000383ffff */
[----:B------:R-:W-:Y:S05]  /*1c20*/  BSYNC.RECONVERGENT B0 ;  /* 0x0000000000007941 */ /* 0x000fea0003800200 */
.L_x_8:
[----:B01234-:R-:W0:Y:S01]  /*1c30*/  LDC R5, c[0x0][0x3a8] ;  /* 0x0000ea00ff057b82 */ /* 0x01fe220000000800 */
[----:B------:R-:W-:Y:S01]  /*1c40*/  BSSY.RECONVERGENT B8, `(.L_x_26) ;  /* 0x00006a6000087945 */ /* 0x000fe20003800200 */
[----:B0-----:R-:W-:-:S13]  /*1c50*/  ISETP.GE.AND P0, PT, R5, 0x2, PT ;  /* 0x000000020500780c */ /* 0x001fda0003f06270 */
[----:B------:R-:W-:Y:S05]  /*1c60*/  @!P0 BRA `(.L_x_27) ;  /* 0x0000006800208947 */ /* 0x000fea0003800000 */
[----:B------:R-:W-:Y:S01]  /*1c70*/  BSSY.RECONVERGENT B7, `(.L_x_28) ;  /* 0x00004ee000077945 */ /* 0x000fe20003800200 */
[C---:B------:R-:W-:Y:S01]  /*1c80*/  VIADD R2, R0.reuse, 0xffffffff ;  /* 0xffffffff00027836 */ /* 0x040fe20000000000 */
[C---:B------:R-:W-:Y:S01]  /*1c90*/  LOP3.LUT R26, R0.reuse, 0x7, RZ, 0xc0, !PT ;  /* 0x00000007001a7812 */ /* 0x040fe200078ec0ff */
[----:B------:R-:W-:Y:S01]  /*1ca0*/  IMAD.MOV.U32 R31, RZ, RZ, 0x1 ;  /* 0x00000001ff1f7424 */ /* 0x000fe200078e00ff */
[C---:B------:R-:W-:Y:S02]  /*1cb0*/  LOP3.LUT R27, R0.reuse, 0x3, RZ, 0xc0, !PT ;  /* 0x00000003001b7812 */ /* 0x040fe400078ec0ff */
[C---:B------:R-:W-:Y:S02]  /*1cc0*/  LOP3.LUT R28, R0.reuse, 0xf, RZ, 0xc0, !PT ;  /* 0x0000000f001c7812 */ /* 0x040fe400078ec0ff */
[C---:B------:R-:W-:Y:S02]  /*1cd0*/  LOP3.LUT R32, R0.reuse, 0x7ffffff8, RZ, 0xc0, !PT ;  /* 0x7ffffff800207812 */ /* 0x040fe400078ec0ff */
[----:B------:R-:W-:-:S02]  /*1ce0*/  LOP3.LUT R29, R0, 0x1, RZ, 0xc0, !PT ;  /* 0x00000001001d7812 */ /* 0x000fc400078ec0ff */
[----:B------:R-:W-:-:S07]  /*1cf0*/  LOP3.LUT R30, R0, 0x7ffffff0, RZ, 0xc0, !PT ;  /* 0x7ffffff0001e7812 */ /* 0x000fce00078ec0ff */
.L_x_112:
[----:B0-----:R-:W0:Y:S01]  /*1d00*/  LDCU UR4, c[0x0][0x3ac] ;  /* 0x00007580ff0477ac */ /* 0x001e220008000800 */
[----:B-1----:R-:W1:Y:S01]  /*1d10*/  LDC R0, c[0x0][0x3ac] ;  /* 0x0000eb00ff007b82 */ /* 0x002e620000000800 */
[----:B0-234-:R-:W-:-:S05]  /*1d20*/  IMAD.U32 R7, RZ, RZ, UR4 ;  /* 0x00000004ff077e24 */ /* 0x01dfca000f8e00ff */
[----:B------:R-:W-:Y:S01]  /*1d30*/  ISETP.GE.AND P0, PT, R7, 0x1, PT ;  /* 0x000000010700780c */ /* 0x000fe20003f06270 */
[----:B-1----:R-:W-:-:S12]  /*1d40*/  IMAD R3, R0, R0, RZ ;  /* 0x0000000000037224 */ /* 0x002fd800078e02ff */
[----:B------:R-:W-:Y:S05]  /*1d50*/  @!P0 BRA `(.L_x_29) ;  /* 0x0000000c00b88947 */ /* 0x000fea0003800000 */
[----:B------:R-:W-:Y:S01]  /*1d60*/  BSSY.RECONVERGENT B1, `(.L_x_29) ;  /* 0x00000ed000017945 */ /* 0x000fe20003800200 */
[----:B------:R-:W-:-:S07]  /*1d70*/  IMAD.MOV.U32 R4, RZ, RZ, RZ ;  /* 0x000000ffff047224 */ /* 0x000fce00078e00ff */
.L_x_42:
[----:B0-----:R-:W0:Y:S01]  /*1d80*/  LDCU UR4, c[0x0][0x3ac] ;  /* 0x00007580ff0477ac */ /* 0x001e220008000800 */
[----:B------:R-:W-:Y:S01]  /*1d90*/  BSSY.RECONVERGENT B0, `(.L_x_30) ;  /* 0x00000e8000007945 */ /* 0x000fe20003800200 */
[----:B------:R-:W-:Y:S02]  /*1da0*/  IMAD.MOV.U32 R34, RZ, RZ, RZ ;  /* 0x000000ffff227224 */ /* 0x000fe400078e00ff */
[C---:B0-----:R-:W-:Y:S02]  /*1db0*/  IMAD R5, R4.reuse, UR4, RZ ;  /* 0x0000000404057c24 */ /* 0x041fe4000f8e02ff */
[----:B------:R-:W-:-:S05]  /*1dc0*/  VIADD R4, R4, 0x1 ;  /* 0x0000000104047836 */ /* 0x000fca0000000000 */
[----:B-1234-:R-:W-:-:S13]  /*1dd0*/  ISETP.NE.AND P0, PT, R4, UR4, PT ;  /* 0x0000000404007c0c */ /* 0x01efda000bf05270 */
.L_x_41:
[----:B01234-:R-:W-:Y:S01]  /*1de0*/  IMAD.IADD R9, R5, 0x1, R34 ;  /* 0x0000000105097824 */ /* 0x01ffe200078e0222 */
[----:B------:R-:W-:Y:S01]  /*1df0*/  ISETP.GE.U32.AND P1, PT, R2, 0x7, PT ;  /* 0x000000070200780c */ /* 0x000fe20003f26070 */
[----:B------:R-:W-:Y:S01]  /*1e00*/  BSSY.RECONVERGENT B2, `(.L_x_31) ;  /* 0x0000060000027945 */ /* 0x000fe20003800200 */
[----:B------:R-:W-:Y:S01]  /*1e10*/  IMAD.MOV.U32 R36, RZ, RZ, RZ ;  /* 0x000000ffff247224 */ /* 0x000fe200078e00ff */
[----:B------:R-:W-:Y:S01]  /*1e20*/  CS2R R12, SRZ ;  /* 0x00000000000c7805 */ /* 0x000fe2000001ff00 */
[----:B------:R-:W-:-:S05]  /*1e30*/  IMAD.WIDE.U32 R8, R9, 0x8, R22 ;  /* 0x0000000809087825 */ /* 0x000fca00078e0016 */
[----:B------:R0:W-:Y:S04]  /*1e40*/  ST.E.64 desc[UR36][R8.64], RZ ;  /* 0x000000ff08007985 */ /* 0x0001e8000c101b24 */
[----:B------:R-:W-:Y:S05]  /*1e50*/  @!P1 BRA `(.L_x_32) ;  /* 0x0000000400689947 */ /* 0x000fea0003800000 */
[----:B------:R-:W-:Y:S01]  /*1e60*/  BSSY.RECONVERGENT B3, `(.L_x_33) ;  /* 0x0000058000037945 */ /* 0x000fe20003800200 */
[----:B------:R-:W-:Y:S01]  /*1e70*/  IMAD.MOV.U32 R33, RZ, RZ, RZ ;  /* 0x000000ffff217224 */ /* 0x000fe200078e00ff */
[----:B------:R-:W-:-:S07]  /*1e80*/  CS2R R12, SRZ ;  /* 0x00000000000c7805 */ /* 0x000fce000001ff00 */
.L_x_34:
[----:B-1----:R-:W1:Y:S01]  /*1e90*/  LDCU UR6, c[0x0][0x3ac] ;  /* 0x00007580ff0677ac */ /* 0x002e620008000800 */
[----:B------:R-:W-:Y:S01]  /*1ea0*/  VIADD R6, R31, 0xffffffff ;  /* 0xffffffff1f067836 */ /* 0x000fe20000000000 */
[----:B------:R-:W2:Y:S03]  /*1eb0*/  LDCU.64 UR4, c[0x0][0x380] ;  /* 0x00007000ff0477ac */ /* 0x000ea60008000a00 */
[----:B------:R-:W-:Y:S02]  /*1ec0*/  IMAD R35, R3, R6, RZ ;  /* 0x0000000603237224 */ /* 0x000fe400078e02ff */
[----:B------:R-:W-:-:S03]  /*1ed0*/  IMAD.IADD R6, R5, 0x1, R33 ;  /* 0x0000000105067824 */ /* 0x000fc600078e0221 */
[----:B------:R-:W-:Y:S02]  /*1ee0*/  SHF.R.S32.HI R36, RZ, 0x1f, R35 ;  /* 0x0000001fff247819 */ /* 0x000fe40000011423 */
[----:B------:R-:W-:-:S05]  /*1ef0*/  IADD3 R11, P1, PT, R35, R6, RZ ;  /* 0x00000006230b7210 */ /* 0x000fca0007f3e0ff */
[----:B------:R-:W-:Y:S02]  /*1f00*/  IMAD.X R14, RZ, RZ, R36, P1 ;  /* 0x000000ffff0e7224 */ /* 0x000fe400008e0624 */
[----:B-1----:R-:W-:Y:S01]  /*1f10*/  IMAD R20, R33, UR6, R34 ;  /* 0x0000000621147c24 */ /* 0x002fe2000f8e0222 */
[----:B--2---:R-:W-:-:S04]  /*1f20*/  LEA R6, P1, R11, UR4, 0x3 ;  /* 0x000000040b067c11 */ /* 0x004fc8000f8218ff */
[----:B------:R-:W-:-:S05]  /*1f30*/  IADD3 R7, P2, PT, R35, R20, RZ ;  /* 0x0000001423077210 */ /* 0x000fca0007f5e0ff */
[----:B------:R-:W-:Y:S01]  /*1f40*/  IMAD.X R10, RZ, RZ, R36, P2 ;  /* 0x000000ffff0a7224 */ /* 0x000fe200010e0624 */
[----:B------:R-:W-:-:S04]  /*1f50*/  LEA R38, P2, R7, R24, 0x3 ;  /* 0x0000001807267211 */ /* 0x000fc800078418ff */
[----:B------:R-:W-:Y:S02]  /*1f60*/  LEA.HI.X R39, R7, R25, R10, 0x3, P2 ;  /* 0x0000001907277211 */ /* 0x000fe400010f1c0a */
[----:B------:R-:W-:-:S03]  /*1f70*/  LEA.HI.X R7, R11, UR5, R14, 0x3, P1 ;  /* 0x000000050b077c11 */ /* 0x000fc600088f1c0e */
[----:B------:R-:W2:Y:S04]  /*1f80*/  LD.E.64 R14, desc[UR36][R38.64] ;  /* 0x00000024260e7980 */ /* 0x000ea8000c101b00 */
[----:B------:R-:W2:Y:S01]  /*1f90*/  LDG.E.64 R10, desc[UR36][R6.64] ;  /* 0x00000024060a7981 */ /* 0x000ea2000c1e1b00 */
[----:B------:R-:W-:-:S05]  /*1fa0*/  VIADD R42, R20, UR6 ;  /* 0x00000006142a7c36 */ /* 0x000fca0008000000 */
[----:B------:R-:W-:-:S05]  /*1fb0*/  IADD3 R21, P1, PT, R35, R42, RZ ;  /* 0x0000002a23157210 */ /* 0x000fca0007f3e0ff */
[----:B------:R-:W-:Y:S01]  /*1fc0*/  IMAD.X R20, RZ, RZ, R36, P1 ;  /* 0x000000ffff147224 */ /* 0x000fe200008e0624 */
[----:B------:R-:W-:-:S04]  /*1fd0*/  LEA R40, P1, R21, R24, 0x3 ;  /* 0x0000001815287211 */ /* 0x000fc800078218ff */
[----:B------:R-:W-:Y:S01]  /*1fe0*/  LEA.HI.X R41, R21, R25, R20, 0x3, P1 ;  /* 0x0000001915297211 */ /* 0x000fe200008f1c14 */
[----:B--2---:R-:W-:-:S07]  /*1ff0*/  DFMA R14, R10, R14, R12 ;  /* 0x0000000e0a0e722b */ /* 0x004fce000000000c */
[----:B------:R1:W-:Y:S04]  /*2000*/  ST.E.64 desc[UR36][R8.64], R14 ;  /* 0x0000000e08007985 */ /* 0x0003e8000c101b24 */
[----:B------:R-:W2:Y:S04]  /*2010*/  LD.E.64 R20, desc[UR36][R40.64] ;  /* 0x0000002428147980 */ /* 0x000ea8000c101b00 */
[----:B------:R-:W2:Y:S01]  /*2020*/  LDG.E.64 R10, desc[UR36][R6.64+0x8] ;  /* 0x00000824060a7981 */ /* 0x000ea2000c1e1b00 */
[----:B------:R-:W-:-:S05]  /*2030*/  VIADD R42, R42, UR6 ;  /* 0x000000062a2a7c36 */ /* 0x000fca0008000000 */
[----:B------:R-:W-:-:S04]  /*2040*/  IADD3 R13, P1, PT, R35, R42, RZ ;  /* 0x0000002a230d7210 */ /* 0x000fc80007f3e0ff */
[----:B------:R-:W-:Y:S02]  /*2050*/  IADD3.X R12, PT, PT, RZ, R36, RZ, P1, !PT ;  /* 0x00000024ff0c7210 */ /* 0x000fe40000ffe4ff */
[----:B------:R-:W-:-:S04]  /*2060*/  LEA R38, P1, R13, R24, 0x3 ;  /* 0x000000180d267211 */ /* 0x000fc800078218ff */
[----:B------:R-:W-:Y:S01]  /*2070*/  LEA.HI.X R39, R13, R25, R12, 0x3, P1 ;  /* 0x000000190d277211 */ /* 0x000fe200008f1c0c */
[----:B--2---:R-:W-:-:S07]  /*2080*/  DFMA R20, R10, R20, R14 ;  /* 0x000000140a14722b */ /* 0x004fce000000000e */
[----:B------:R2:W-:Y:S04]  /*2090*/  ST.E.64 desc[UR36][R8.64], R20 ;  /* 0x0000001408007985 */ /* 0x0005e8000c101b24 */
[----:B------:R-:W3:Y:S04]  /*20a0*/  LD.E.64 R12, desc[UR36][R38.64] ;  /* 0x00000024260c7980 */ /* 0x000ee8000c101b00 */
[----:B------:R-:W3:Y:S01]  /*20b0*/  LDG.E.64 R10, desc[UR36][R6.64+0x10] ;  /* 0x00001024060a7981 */ /* 0x000ee2000c1e1b00 */
[----:B------:R-:W-:-:S05]  /*20c0*/  VIADD R42, R42, UR6 ;  /* 0x000000062a2a7c36 */ /* 0x000fca0008000000 */
[----:B-1----:R-:W-:-:S05]  /*20d0*/  IADD3 R15, P1, PT, R35, R42, RZ ;  /* 0x0000002a230f7210 */ /* 0x002fca0007f3e0ff */
[----:B------:R-:W-:Y:S01]  /*20e0*/  IMAD.X R14, RZ, RZ, R36, P1 ;  /* 0x000000ffff0e7224 */ /* 0x000fe200008e0624 */
[----:B------:R-:W-:-:S04]  /*20f0*/  LEA R40, P1, R15, R24, 0x3 ;  /* 0x000000180f287211 */ /* 0x000fc800078218ff */
[----:B------:R-:W-:Y:S01]  /*2100*/  LEA.HI.X R41, R15, R25, R14, 0x3, P1 ;  /* 0x000000190f297211 */ /* 0x000fe200008f1c0e */
[----:B---3--:R-:W-:-:S07]  /*2110*/  DFMA R12, R10, R12, R20 ;  /* 0x0000000c0a0c722b */ /* 0x008fce0000000014 */
[----:B------:R1:W-:Y:S04]  /*2120*/  ST.E.64 desc[UR36][R8.64], R12 ;  /* 0x0000000c08007985 */ /* 0x0003e8000c101b24 */
[----:B------:R-:W3:Y:S04]  /*2130*/  LD.E.64 R14, desc[UR36][R40.64] ;  /* 0x00000024280e7980 */ /* 0x000ee8000c101b00 */
[----:B------:R-:W3:Y:S01]  /*2140*/  LDG.E.64 R10, desc[UR36][R6.64+0x18] ;  /* 0x00001824060a7981 */ /* 0x000ee2000c1e1b00 */
[----:B------:R-:W-:-:S05]  /*2150*/  VIADD R42, R42, UR6 ;  /* 0x000000062a2a7c36 */ /* 0x000fca0008000000 */
[----:B--2---:R-:W-:-:S05]  /*2160*/  IADD3 R21, P1, PT, R35, R42, RZ ;  /* 0x0000002a23157210 */ /* 0x004fca0007f3e0ff */
[----:B------:R-:W-:Y:S01]  /*2170*/  IMAD.X R20, RZ, RZ, R36, P1 ;  /* 0x000000ffff147224 */ /* 0x000fe200008e0624 */
[----:B------:R-:W-:-:S04]  /*2180*/  LEA R38, P1, R21, R24, 0x3 ;  /* 0x0000001815267211 */ /* 0x000fc800078218ff */
[----:B------:R-:W-:Y:S01]  /*2190*/  LEA.HI.X R39, R21, R25, R20, 0x3, P1 ;  /* 0x0000001915277211 */ /* 0x000fe200008f1c14 */
[----:B---3--:R-:W-:-:S07]  /*21a0*/  DFMA R14, R10, R14, R12 ;  /* 0x0000000e0a0e722b */ /* 0x008fce000000000c */
[----:B------:R2:W-:Y:S04]  /*21b0*/  ST.E.64 desc[UR36][R8.64], R14 ;  /* 0x0000000e08007985 */ /* 0x0005e8000c101b24 */
[----:B------:R-:W3:Y:S04]  /*21c0*/  LD.E.64 R20, desc[UR36][R38.64] ;  /* 0x0000002426147980 */ /* 0x000ee8000c101b00 */
[----:B-1----:R-:W3:Y:S01]  /*21d0*/  LDG.E.64 R12, desc[UR36][R6.64+0x20] ;  /* 0x00002024060c7981 */ /* 0x002ee2000c1e1b00 */
[----:B------:R-:W-:-:S05]  /*21e0*/  VIADD R42, R42, UR6 ;  /* 0x000000062a2a7c36 */ /* 0x000fca0008000000 */
[----:B------:R-:W-:-:S05]  /*21f0*/  IADD3 R11, P1, PT, R35, R42, RZ ;  /* 0x0000002a230b7210 */ /* 0x000fca0007f3e0ff */
        /* <DEDUP_REMOVED lines=23> */
[----:B------:R-:W2:Y:S04]  /*2370*/  LDG.E.64 R36, desc[UR36][R6.64+0x38] ;  /* 0x0000382406247981 */ /* 0x000ea8000c1e1b00 */
[----:B------:R-:W2:Y:S01]  /*2380*/  LD.E.64 R10, desc[UR36][R10.64] ;  /* 0x000000240a0a7980 */ /* 0x000ea2000c101b00 */
[----:B------:R-:W-:-:S05]  /*2390*/  VIADD R33, R33, 0x8 ;  /* 0x0000000821217836 */ /* 0x000fca0000000000 */
[----:B------:R-:W-:Y:S01]  /*23a0*/  ISETP.NE.AND P1, PT, R33, R32, PT ;  /* 0x000000202100720c */ /* 0x000fe20003f25270 */
[----:B--2---:R-:W-:-:S07]  /*23b0*/  DFMA R12, R36, R10, R20 ;  /* 0x0000000a240c722b */ /* 0x004fce0000000014 */
[----:B------:R1:W-:Y:S05]  /*23c0*/  ST.E.64 desc[UR36][R8.64], R12 ;  /* 0x0000000c08007985 */ /* 0x0003ea000c101b24 */
[----:B------:R-:W-:Y:S05]  /*23d0*/  @P1 BRA `(.L_x_34) ;  /* 0xfffffff800ac1947 */ /* 0x000fea000383ffff */
[----:B------:R-:W-:Y:S05]  /*23e0*/  BSYNC.RECONVERGENT B3 ;  /* 0x0000000000037941 */ /* 0x000fea0003800200 */
.L_x_33:
[----:B------:R-:W-:-:S07]  /*23f0*/  IMAD.MOV.U32 R36, RZ, RZ, R32 ;  /* 0x000000ffff247224 */ /* 0x000fce00078e0020 */
.L_x_32:
[----:B------:R-:W-:Y:S05]  /*2400*/  BSYNC.RECONVERGENT B2 ;  /* 0x0000000000027941 */ /* 0x000fea0003800200 */
.L_x_31:
[----:B------:R-:W-:Y:S01]  /*2410*/  ISETP.NE.AND P1, PT, R26, RZ, PT ;  /* 0x000000ff1a00720c */ /* 0x000fe20003f25270 */
[----:B------:R-:W-:-:S12]  /*2420*/  BSSY.RECONVERGENT B2, `(.L_x_35) ;  /* 0x0000079000027945 */ /* 0x000fd80003800200 */
[----:B------:R-:W-:Y:S05]  /*2430*/  @!P1 BRA `(.L_x_36) ;  /* 0x0000000400dc9947 */ /* 0x000fea0003800000 */
[----:B------:R-:W-:Y:S01]  /*2440*/  VIADD R6, R26, 0xffffffff ;  /* 0xffffffff1a067836 */ /* 0x000fe20000000000 */
[----:B------:R-:W-:Y:S01]  /*2450*/  BSSY.RECONVERGENT B3, `(.L_x_37) ;  /* 0x000003a000037945 */ /* 0x000fe20003800200 */
[----:B------:R-:W-:Y:S01]  /*2460*/  ISETP.NE.AND P1, PT, R27, RZ, PT ;  /* 0x000000ff1b00720c */ /* 0x000fe20003f25270 */
[----:B------:R-:W-:Y:S02]  /*2470*/  IMAD R33, R0, R0, RZ ;  /* 0x0000000000217224 */ /* 0x000fe400078e02ff */
[----:B------:R-:W-:-:S13]  /*2480*/  ISETP.GE.U32.AND P2, PT, R6, 0x3, PT ;  /* 0x000000030600780c */ /* 0x000fda0003f46070 */
[----:B------:R-:W-:Y:S05]  /*2490*/  @!P2 BRA `(.L_x_38) ;  /* 0x0000000000d4a947 */ /* 0x000fea0003800000 */
[----:B------:R-:W2:Y:S01]  /*24a0*/  LDCU UR6, c[0x0][0x3ac] ;  /* 0x00007580ff0677ac */ /* 0x000ea20008000800 */
[----:B------:R-:W-:Y:S01]  /*24b0*/  VIADD R6, R31, 0xffffffff ;  /* 0xffffffff1f067836 */ /* 0x000fe20000000000 */
[----:B------:R-:W3:Y:S03]  /*24c0*/  LDCU.64 UR4, c[0x0][0x380] ;  /* 0x00007000ff0477ac */ /* 0x000ee60008000a00 */
[----:B------:R-:W-:Y:S02]  /*24d0*/  IMAD R35, R33, R6, RZ ;  /* 0x0000000621237224 */ /* 0x000fe400078e02ff */
[----:B------:R-:W-:-:S03]  /*24e0*/  IMAD.IADD R6, R5, 0x1, R36 ;  /* 0x0000000105067824 */ /* 0x000fc600078e0224 */
[----:B------:R-:W-:Y:S02]  /*24f0*/  SHF.R.S32.HI R37, RZ, 0x1f, R35 ;  /* 0x0000001fff257819 */ /* 0x000fe40000011423 */
[----:B------:R-:W-:-:S05]  /*2500*/  IADD3 R10, P2, PT, R35, R6, RZ ;  /* 0x00000006230a7210 */ /* 0x000fca0007f5e0ff */
[----:B------:R-:W-:Y:S02]  /*2510*/  IMAD.X R11, RZ, RZ, R37, P2 ;  /* 0x000000ffff0b7224 */ /* 0x000fe400010e0625 */
[----:B--2---:R-:W-:Y:S01]  /*2520*/  IMAD R38, R36, UR6, R34 ;  /* 0x0000000624267c24 */ /* 0x004fe2000f8e0222 */
[----:B------:R-:W2:Y:S01]  /*2530*/  LDCU UR6, c[0x0][0x3ac] ;  /* 0x00007580ff0677ac */ /* 0x000ea20008000800 */
[----:B---3--:R-:W-:-:S03]  /*2540*/  LEA R14, P2, R10, UR4, 0x3 ;  /* 0x000000040a0e7c11 */ /* 0x008fc6000f8418ff */
[----:B------:R-:W-:Y:S01]  /*2550*/  IADD3 R7, P3, PT, R35, R38, RZ ;  /* 0x0000002623077210 */ /* 0x000fe20007f7e0ff */
[----:B------:R-:W3:Y:S01]  /*2560*/  LDCU UR4, c[0x0][0x380] ;  /* 0x00007000ff0477ac */ /* 0x000ee20008000800 */
[----:B------:R-:W-:-:S03]  /*2570*/  LEA.HI.X R15, R10, UR5, R11, 0x3, P2 ;  /* 0x000000050a0f7c11 */ /* 0x000fc600090f1c0b */
[----:B------:R-:W-:Y:S01]  /*2580*/  IMAD.X R6, RZ, RZ, R37, P3 ;  /* 0x000000ffff067224 */ /* 0x000fe200018e0625 */
[C---:B-1----:R-:W-:Y:S02]  /*2590*/  LEA R20, P3, R7.reuse, R24, 0x3 ;  /* 0x0000001807147211 */ /* 0x042fe400078618ff */
[----:B------:R-:W4:Y:S02]  /*25a0*/  LDG.E.64 R14, desc[UR36][R14.64] ;  /* 0x000000240e0e7981 */ /* 0x000f24000c1e1b00 */
[----:B------:R-:W-:-:S06]  /*25b0*/  LEA.HI.X R21, R7, R25, R6, 0x3, P3 ;  /* 0x0000001907157211 */ /* 0x000fcc00018f1c06 */
[----:B------:R-:W4:Y:S01]  /*25c0*/  LD.E.64 R20, desc[UR36][R20.64] ;  /* 0x0000002414147980 */ /* 0x000f22000c101b00 */
[----:B--2---:R-:W-:Y:S02]  /*25d0*/  IADD3 R38, PT, PT, R38, UR6, RZ ;  /* 0x0000000626267c10 */ /* 0x004fe4000fffe0ff */
[C---:B------:R-:W-:Y:S02]  /*25e0*/  IADD3 R11, P3, P4, R35.reuse, R36, R5 ;  /* 0x00000024230b7210 */ /* 0x040fe40007c7e005 */
[----:B------:R-:W-:Y:S02]  /*25f0*/  IADD3 R7, P2, PT, R35, R38, RZ ;  /* 0x0000002623077210 */ /* 0x000fe40007f5e0ff */
[----:B------:R-:W-:-:S03]  /*2600*/  IADD3.X R40, PT, PT, R37, RZ, RZ, P3, P4 ;  /* 0x000000ff25287210 */ /* 0x000fc60001fe84ff */
[----:B------:R-:W-:Y:S01]  /*2610*/  IMAD.X R39, RZ, RZ, R37, P2 ;  /* 0x000000ffff277224 */ /* 0x000fe200010e0625 */
[----:B------:R-:W-:Y:S02]  /*2620*/  LEA R6, P2, R7, R24, 0x3 ;  /* 0x0000001807067211 */ /* 0x000fe400078418ff */
[----:B---3--:R-:W-:Y:S02]  /*2630*/  LEA R10, P3, R11, UR4, 0x3 ;  /* 0x000000040b0a7c11 */ /* 0x008fe4000f8618ff */
[----:B------:R-:W-:Y:S02]  /*2640*/  LEA.HI.X R7, R7, R25, R39, 0x3, P2 ;  /* 0x0000001907077211 */ /* 0x000fe400010f1c27 */
[----:B------:R-:W-:Y:S01]  /*2650*/  LEA.HI.X R11, R11, UR5, R40, 0x3, P3 ;  /* 0x000000050b0b7c11 */ /* 0x000fe200098f1c28 */
[----:B----4-:R-:W-:-:S07]  /*2660*/  DFMA R14, R14, R20, R12 ;  /* 0x000000140e0e722b */ /* 0x010fce000000000c */
[----:B------:R1:W-:Y:S04]  /*2670*/  ST.E.64 desc[UR36][R8.64], R14 ;  /* 0x0000000e08007985 */ /* 0x0003e8000c101b24 */
        /* <DEDUP_REMOVED lines=20> */
[----:B------:R-:W-:Y:S01]  /*27c0*/  VIADD R36, R36, 0x4 ;  /* 0x0000000424247836 */ /* 0x000fe20000000000 */
[----:B--2---:R-:W-:-:S07]  /*27d0*/  DFMA R12, R38, R6, R14 ;  /* 0x00000006260c722b */ /* 0x004fce000000000e */
[----:B------:R3:W-:Y:S04]  /*27e0*/  ST.E.64 desc[UR36][R8.64], R12 ;  /* 0x0000000c08007985 */ /* 0x0007e8000c101b24 */
.L_x_38:
[----:B------:R-:W-:Y:S05]  /*27f0*/  BSYNC.RECONVERGENT B3 ;  /* 0x0000000000037941 */ /* 0x000fea0003800200 */
.L_x_37:
[----:B------:R-:W-:Y:S05]  /*2800*/  @!P1 BRA `(.L_x_36) ;  /* 0x0000000000e89947 */ /* 0x000fea0003800000 */
[----:B------:R-:W-:Y:S01]  /*2810*/  ISETP.NE.AND P2, PT, R27, 0x1, PT ;  /* 0x000000011b00780c */ /* 0x000fe20003f45270 */
[----:B------:R-:W-:Y:S01]  /*2820*/  VIADD R6, R31, 0xffffffff ;  /* 0xffffffff1f067836 */ /* 0x000fe20000000000 */
[----:B------:R-:W-:Y:S01]  /*2830*/  BSSY.RECONVERGENT B3, `(.L_x_39) ;  /* 0x0000025000037945 */ /* 0x000fe20003800200 */
[----:B------:R-:W-:Y:S02]  /*2840*/  ISETP.NE.AND P1, PT, R29, RZ, PT ;  /* 0x000000ff1d00720c */ /* 0x000fe40003f25270 */
[----:B------:R-:W-:-:S08]  /*2850*/  IMAD R33, R33, R6, RZ ;  /* 0x0000000621217224 */ /* 0x000fd000078e02ff */
[----:B------:R-:W-:Y:S05]  /*2860*/  @!P2 BRA `(.L_x_40) ;  /* 0x000000000084a947 */ /* 0x000fea0003800000 */
[----:B------:R-:W2:Y:S01]  /*2870*/  LDCU UR6, c[0x0][0x3ac] ;  /* 0x00007580ff0677ac */ /* 0x000ea20008000800 */
[----:B------:R-:W-:Y:S01]  /*2880*/  IMAD.IADD R6, R5, 0x1, R36 ;  /* 0x0000000105067824 */ /* 0x000fe200078e0224 */
[----:B------:R-:W-:Y:S01]  /*2890*/  SHF.R.S32.HI R7, RZ, 0x1f, R33 ;  /* 0x0000001fff077819 */ /* 0x000fe20000011421 */
[----:B------:R-:W1:Y:S03]  /*28a0*/  LDCU.64 UR4, c[0x0][0x380] ;  /* 0x00007000ff0477ac */ /* 0x000e660008000a00 */
[----:B------:R-:W-:-:S05]  /*28b0*/  IADD3 R6, P2, PT, R33, R6, RZ ;  /* 0x0000000621067210 */ /* 0x000fca0007f5e0ff */
[----:B------:R-:W-:Y:S02]  /*28c0*/  IMAD.X R11, RZ, RZ, R7, P2 ;  /* 0x000000ffff0b7224 */ /* 0x000fe400010e0607 */
[----:B--2---:R-:W-:Y:S01]  /*28d0*/  IMAD R10, R36, UR6, R34 ;  /* 0x00000006240a7c24 */ /* 0x004fe2000f8e0222 */
[----:B------:R-:W2:Y:S01]  /*28e0*/  LDCU UR6, c[0x0][0x3ac] ;  /* 0x00007580ff0677ac */ /* 0x000ea20008000800 */
[C---:B-1----:R-:W-:Y:S01]  /*28f0*/  LEA R20, P2, R6.reuse, UR4, 0x3 ;  /* 0x0000000406147c11 */ /* 0x042fe2000f8418ff */
[----:B------:R-:W1:Y:S02]  /*2900*/  LDCU UR4, c[0x0][0x380] ;  /* 0x00007000ff0477ac */ /* 0x000e640008000800 */
[----:B---3--:R-:W-:Y:S02]  /*2910*/  IADD3 R15, P3, PT, R33, R10, RZ ;  /* 0x0000000a210f7210 */ /* 0x008fe40007f7e0ff */
[----:B------:R-:W-:-:S03]  /*2920*/  LEA.HI.X R21, R6, UR5, R11, 0x3, P2 ;  /* 0x0000000506157c11 */ /* 0x000fc600090f1c0b */
[----:B------:R-:W-:Y:S01]  /*2930*/  IMAD.X R35, RZ, RZ, R7, P3 ;  /* 0x000000ffff237224 */ /* 0x000fe200018e0607 */
[C---:B------:R-:W-:Y:S02]  /*2940*/  LEA R14, P3, R15.reuse, R24, 0x3 ;  /* 0x000000180f0e7211 */ /* 0x040fe400078618ff */
[----:B------:R-:W3:Y:S02]  /*2950*/  LDG.E.64 R20, desc[UR36][R20.64] ;  /* 0x0000002414147981 */ /* 0x000ee4000c1e1b00 */
[----:B------:R-:W-:-:S06]  /*2960*/  LEA.HI.X R15, R15, R25, R35, 0x3, P3 ;  /* 0x000000190f0f7211 */ /* 0x000fcc00018f1c23 */
[----:B------:R-:W3:Y:S01]  /*2970*/  LD.E.64 R14, desc[UR36][R14.64] ;  /* 0x000000240e0e7980 */ /* 0x000ee2000c101b00 */
[----:B--2---:R-:W-:Y:S01]  /*2980*/  VIADD R10, R10, UR6 ;  /* 0x000000060a0a7c36 */ /* 0x004fe20008000000 */
[----:B------:R-:W-:-:S04]  /*2990*/  IADD3 R11, P3, P4, R33, R36, R5 ;  /* 0x00000024210b7210 */ /* 0x000fc80007c7e005 */
[----:B------:R-:W-:Y:S02]  /*29a0*/  IADD3 R35, P2, PT, R33, R10, RZ ;  /* 0x0000000a21237210 */ /* 0x000fe40007f5e0ff */
[----:B------:R-:W-:Y:S02]  /*29b0*/  IADD3.X R38, PT, PT, R7, RZ, RZ, P3, P4 ;  /* 0x000000ff07267210 */ /* 0x000fe40001fe84ff */
[----:B-1----:R-:W-:Y:S01]  /*29c0*/  LEA R6, P3, R11, UR4, 0x3 ;  /* 0x000000040b067c11 */ /* 0x002fe2000f8618ff */
[----:B------:R-:W-:Y:S01]  /*29d0*/  IMAD.X R37, RZ, RZ, R7, P2 ;  /* 0x000000ffff257224 */ /* 0x000fe200010e0607 */
[----:B------:R-:W-:Y:S02]  /*29e0*/  LEA R10, P2, R35, R24, 0x3 ;  /* 0x00000018230a7211 */ /* 0x000fe400078418ff */
[----:B------:R-:W-:Y:S02]  /*29f0*/  LEA.HI.X R7, R11, UR5, R38, 0x3, P3 ;  /* 0x000000050b077c11 */ /* 0x000fe400098f1c26 */
        /* <DEDUP_REMOVED lines=8> */
.L_x_40:
[----:B------:R-:W-:Y:S05]  /*2a80*/  BSYNC.RECONVERGENT B3 ;  /* 0x0000000000037941 */ /* 0x000fea0003800200 */
.L_x_39:
[----:B------:R-:W-:Y:S05]  /*2a90*/  @!P1 BRA `(.L_x_36) ;  /* 0x0000000000449947 */ /* 0x000fea0003800000 */
[----:B------:R-:W4:Y:S01]  /*2aa0*/  LDCU UR6, c[0x0][0x3ac] ;  /* 0x00007580ff0677ac */ /* 0x000f220008000800 */
[----:B------:R-:W-:Y:S01]  /*2ab0*/  IMAD.IADD R6, R5, 0x1, R36 ;  /* 0x0000000105067824 */ /* 0x000fe200078e0224 */
[----:B------:R-:W-:Y:S01]  /*2ac0*/  SHF.R.S32.HI R7, RZ, 0x1f, R33 ;  /* 0x0000001fff077819 */ /* 0x000fe20000011421 */
[----:B------:R-:W5:Y:S03]  /*2ad0*/  LDCU.64 UR4, c[0x0][0x380] ;  /* 0x00007000ff0477ac */ /* 0x000f660008000a00 */
[----:B------:R-:W-:-:S05]  /*2ae0*/  IADD3 R11, P1, PT, R33, R6, RZ ;  /* 0x00000006210b7210 */ /* 0x000fca0007f3e0ff */
[----:B--23--:R-:W-:Y:S02]  /*2af0*/  IMAD.X R14, RZ, RZ, R7, P1 ;  /* 0x000000ffff0e7224 */ /* 0x00cfe400008e0607 */
[----:B----4-:R-:W-:-:S05]  /*2b00*/  IMAD R10, R36, UR6, R34 ;  /* 0x00000006240a7c24 */ /* 0x010fca000f8e0222 */
[----:B------:R-:W-:Y:S02]  /*2b10*/  IADD3 R33, P2, PT, R33, R10, RZ ;  /* 0x0000000a21217210 */ /* 0x000fe40007f5e0ff */
[----:B-----5:R-:W-:-:S03]  /*2b20*/  LEA R10, P1, R11, UR4, 0x3 ;  /* 0x000000040b0a7c11 */ /* 0x020fc6000f8218ff */
[----:B------:R-:W-:Y:S01]  /*2b30*/  IMAD.X R7, RZ, RZ, R7, P2 ;  /* 0x000000ffff077224 */ /* 0x000fe200010e0607 */
[----:B------:R-:W-:Y:S02]  /*2b40*/  LEA R6, P2, R33, R24, 0x3 ;  /* 0x0000001821067211 */ /* 0x000fe400078418ff */
[----:B------:R-:W-:Y:S02]  /*2b50*/  LEA.HI.X R11, R11, UR5, R14, 0x3, P1 ;  /* 0x000000050b0b7c11 */ /* 0x000fe400088f1c0e */
[----:B------:R-:W-:-:S04]  /*2b60*/  LEA.HI.X R7, R33, R25, R7, 0x3, P2 ;  /* 0x0000001921077211 */ /* 0x000fc800010f1c07 */
[----:B------:R-:W1:Y:S04]  /*2b70*/  LDG.E.64 R10, desc[UR36][R10.64] ;  /* 0x000000240a0a7981 */ /* 0x000e68000c1e1b00 */
[----:B------:R-:W1:Y:S02]  /*2b80*/  LD.E.64 R6, desc[UR36][R6.64] ;  /* 0x0000002406067980 */ /* 0x000e64000c101b00 */
[----:B-1----:R-:W-:-:S07]  /*2b90*/  DFMA R12, R10, R6, R12 ;  /* 0x000000060a0c722b */ /* 0x002fce000000000c */
[----:B------:R4:W-:Y:S04]  /*2ba0*/  ST.E.64 desc[UR36][R8.64], R12 ;  /* 0x0000000c08007985 */ /* 0x0009e8000c101b24 */
.L_x_36:
[----:B------:R-:W-:Y:S05]  /*2bb0*/  BSYNC.RECONVERGENT B2 ;  /* 0x0000000000027941 */ /* 0x000fea0003800200 */
.L_x_35:
[----:B------:R-:W5:Y:S01]  /*2bc0*/  LDCU UR4, c[0x0][0x3ac] ;  /* 0x00007580ff0477ac */ /* 0x000f620008000800 */
[----:B------:R-:W-:Y:S01]  /*2bd0*/  VIADD R34, R34, 0x1 ;  /* 0x0000000122227836 */ /* 0x000fe20000000000 */
[----:B-----5:R-:W-:-:S04]  /*2be0*/  MOV R7, UR4 ;  /* 0x0000000400077c02 */ /* 0x020fc80008000f00 */
[----:B------:R-:W-:-:S13]  /*2bf0*/  ISETP.NE.AND P1, PT, R34, R7, PT ;  /* 0x000000072200720c */ /* 0x000fda0003f25270 */
[----:B------:R-:W-:Y:S05]  /*2c00*/  @P1 BRA `(.L_x_41) ;  /* 0xfffffff000741947 */ /* 0x000fea000383ffff */
[----:B------:R-:W-:Y:S05]  /*2c10*/  BSYNC.RECONVERGENT B0 ;  /* 0x0000000000007941 */ /* 0x000fea0003800200 */
.L_x_30:
[----:B------:R-:W-:Y:S05]  /*2c20*/  @P0 BRA `(.L_x_42) ;  /* 0xfffffff000540947 */ /* 0x000fea000383ffff */
[----:B------:R-:W-:Y:S05]  /*2c30*/  BSYNC.RECONVERGENT B1 ;  /* 0x0000000000017941 */ /* 0x000fea0003800200 */
.L_x_29:
[----:B------:R-:W-:Y:S01]  /*2c40*/  ISETP.GE.AND P0, PT, R7, 0x1, PT ;  /* 0x000000010700780c */ /* 0x000fe20003f06270 */
[----:B------:R-:W-:Y:S01]  /*2c50*/  IMAD R0, R0, R0, RZ ;  /* 0x0000000000007224 */ /* 0x000fe200078e02ff */
[----:B------:R-:W-:Y:S03]  /*2c60*/  BSSY.RECONVERGENT B0, `(.L_x_43) ;  /* 0x00000dd000007945 */ /* 0x000fe60003800200 */
[----:B------:R-:W-:-:S08]  /*2c70*/  IMAD R0, R0, R31, RZ ;  /* 0x0000001f00007224 */ /* 0x000fd000078e02ff */
[----:B------:R-:W-:Y:S05]  /*2c80*/  @!P0 BRA `(.L_x_44) ;  /* 0x0000000c00688947 */ /* 0x000fea0003800000 */
[----:B--23--:R-:W-:-:S07]  /*2c90*/  IMAD.MOV.U32 R14, RZ, RZ, RZ ;  /* 0x000000ffff0e7224 */ /* 0x00cfce00078e00ff */
.L_x_55:
[----:B--2---:R-:W2:Y:S01]  /*2ca0*/  LDCU UR4, c[0x0][0x3ac] ;  /* 0x00007580ff0477ac */ /* 0x004ea20008000800 */
[----:B------:R-:W-:Y:S01]  /*2cb0*/  ISETP.GE.U32.AND P1, PT, R2, 0xf, PT ;  /* 0x0000000f0200780c */ /* 0x000fe20003f26070 */
[----:B------:R-:W-:Y:S01]  /*2cc0*/  BSSY.RECONVERGENT B1, `(.L_x_45) ;  /* 0x0000057000017945 */ /* 0x000fe20003800200 */
[----:B0-----:R-:W-:Y:S02]  /*2cd0*/  IMAD.MOV.U32 R4, RZ, RZ, RZ ;  /* 0x000000ffff047224 */ /* 0x001fe400078e00ff */
[C---:B--2---:R-:W-:Y:S02]  /*2ce0*/  IMAD R3, R14.reuse, UR4, RZ ;  /* 0x000000040e037c24 */ /* 0x044fe4000f8e02ff */
[----:B------:R-:W-:-:S05]  /*2cf0*/  VIADD R14, R14, 0x1 ;  /* 0x000000010e0e7836 */ /* 0x000fca0000000000 */
[----:B------:R-:W-:Y:S02]  /*2d00*/  ISETP.NE.AND P0, PT, R14, UR4, PT ;  /* 0x000000040e007c0c */ /* 0x000fe4000bf05270 */
[----:B---3--:R-:W-:Y:S11]  /*2d10*/  @!P1 BRA `(.L_x_46) ;  /* 0x0000000400449947 */ /* 0x008ff60003800000 */
[----:B------:R-:W-:Y:S01]  /*2d20*/  BSSY.RECONVERGENT B2, `(.L_x_47) ;  /* 0x000004f000027945 */ /* 0x000fe20003800200 */
[----:B01--4-:R-:W-:-:S07]  /*2d30*/  IMAD.MOV.U32 R8, RZ, RZ, RZ ;  /* 0x000000ffff087224 */ /* 0x013fce00078e00ff */
.L_x_48:
[----:B0-----:R-:W0:Y:S01]  /*2d40*/  LDC.64 R12, c[0x0][0x388] ;  /* 0x0000e200ff0c7b82 */ /* 0x001e220000000a00 */
[----:B------:R-:W-:Y:S01]  /*2d50*/  IMAD.IADD R7, R3, 0x1, R8 ;  /* 0x0000000103077824 */ /* 0x000fe200078e0208 */
[----:B------:R-:W1:Y:S03]  /*2d60*/  LDCU.64 UR4, c[0x0][0x388] ;  /* 0x00007100ff0477ac */ /* 0x000e660008000a00 */
[----:B------:R-:W-:Y:S02]  /*2d70*/  IMAD.IADD R9, R0, 0x1, R7 ;  /* 0x0000000100097824 */ /* 0x000fe400078e0207 */
[----:B------:R-:W-:-:S05]  /*2d80*/  IMAD.WIDE.U32 R4, R7, 0x8, R22 ;  /* 0x0000000807047825 */ /* 0x000fca00078e0016 */
[----:B------:R-:W2:Y:S01]  /*2d90*/  LD.E.64 R10, desc[UR36][R4.64] ;  /* 0x00000024040a7980 */ /* 0x000ea2000c101b00 */
[----:B0-----:R-:W-:Y:S01]  /*2da0*/  IMAD.WIDE.U32 R12, R9, 0x8, R12 ;  /* 0x00000008090c7825 */ /* 0x001fe200078e000c */
[----:B------:R-:W-:Y:S02]  /*2db0*/  IADD3 R7, P1, PT, R0, R7, RZ ;  /* 0x0000000700077210 */ /* 0x000fe40007f3e0ff */
[----:B------:R-:W3:Y:S04]  /*2dc0*/  LD.E.64 R34, desc[UR36][R4.64+0x8] ;  /* 0x0000082404227980 */ /* 0x000ee8000c101b00 */
[----:B------:R-:W2:Y:S01]  /*2dd0*/  LDG.E.64 R12, desc[UR36][R12.64] ;  /* 0x000000240c0c7981 */ /* 0x000ea2000c1e1b00 */
[----:B------:R-:W-:Y:S01]  /*2de0*/  IMAD.X R20, RZ, RZ, RZ, P1 ;  /* 0x000000ffff147224 */ /* 0x000fe200008e06ff */
[----:B-1----:R-:W-:-:S02]  /*2df0*/  LEA R6, P1, R7, UR4, 0x3 ;  /* 0x0000000407067c11 */ /* 0x002fc4000f8218ff */
[----:B------:R-:W4:Y:S02]  /*2e00*/  LD.E.64 R36, desc[UR36][R4.64+0x18] ;  /* 0x0000182404247980 */ /* 0x000f24000c101b00 */
[----:B------:R-:W-:Y:S01]  /*2e10*/  LEA.HI.X R7, R7, UR5, R20, 0x3, P1 ;  /* 0x0000000507077c11 */ /* 0x000fe200088f1c14 */
[----:B--2---:R-:W-:-:S07]  /*2e20*/  DADD R10, R12, -R10 ;  /* 0x000000000c0a7229 */ /* 0x004fce000000080a */
[----:B------:R0:W-:Y:S04]  /*2e30*/  ST.E.64 desc[UR36][R4.64], R10 ;  /* 0x0000000a04007985 */ /* 0x0001e8000c101b24 */
[----:B------:R-:W3:Y:S02]  /*2e40*/  LDG.E.64 R20, desc[UR36][R6.64+0x8] ;  /* 0x0000082406147981 */ /* 0x000ee4000c1e1b00 */
[----:B---3--:R-:W-:Y:S02]  /*2e50*/  DADD R20, R20, -R34 ;  /* 0x0000000014147229 */ /* 0x008fe40000000822 */
[----:B------:R-:W2:Y:S05]  /*2e60*/  LD.E.64 R34, desc[UR36][R4.64+0x10] ;  /* 0x0000102404227980 */ /* 0x000eaa000c101b00 */
[----:B------:R1:W-:Y:S04]  /*2e70*/  ST.E.64 desc[UR36][R4.64+0x8], R20 ;  /* 0x0000081404007985 */ /* 0x0003e8000c101b24 */
[----:B------:R-:W2:Y:S02]  /*2e80*/  LDG.E.64 R12, desc[UR36][R6.64+0x10] ;  /* 0x00001024060c7981 */ /* 0x000ea4000c1e1b00 */
[----:B--2---:R-:W-:-:S07]  /*2e90*/  DADD R12, R12, -R34 ;  /* 0x000000000c0c7229 */ /* 0x004fce0000000822 */
[----:B------:R2:W-:Y:S04]  /*2ea0*/  ST.E.64 desc[UR36][R4.64+0x10], R12 ;  /* 0x0000100c04007985 */ /* 0x0005e8000c101b24 */
[----:B------:R-:W4:Y:S02]  /*2eb0*/  LDG.E.64 R34, desc[UR36][R6.64+0x18] ;  /* 0x0000182406227981 */ /* 0x000f24000c1e1b00 */
[----:B----4-:R-:W-:Y:S02]  /*2ec0*/  DADD R34, R34, -R36 ;  /* 0x0000000022227229 */ /* 0x010fe40000000824 */
[----:B------:R-:W3:Y:S05]  /*2ed0*/  LD.E.64 R36, desc[UR36][R4.64+0x20] ;  /* 0x0000202404247980 */ /* 0x000eea000c101b00 */
[----:B------:R4:W-:Y:S04]  /*2ee0*/  ST.E.64 desc[UR36][R4.64+0x18], R34 ;  /* 0x0000182204007985 */ /* 0x0009e8000c101b24 */
[----:B0-----:R-:W3:Y:S02]  /*2ef0*/  LDG.E.64 R10, desc[UR36][R6.64+0x20] ;  /* 0x00002024060a7981 */ /* 0x001ee4000c1e1b00 */
[----:B---3--:R-:W-:-:S02]  /*2f00*/  DADD R10, R10, -R36 ;  /* 0x000000000a0a7229 */ /* 0x008fc40000000824 */
[----:B------:R-:W3:Y:S05]  /*2f10*/  LD.E.64 R36, desc[UR36][R4.64+0x28] ;  /* 0x0000282404247980 */ /* 0x000eea000c101b00 */
[----:B------:R0:W-:Y:S04]  /*2f20*/  ST.E.64 desc[UR36][R4.64+0x20], R10 ;  /* 0x0000200a04007985 */ /* 0x0001e8000c101b24 */
[----:B-1----:R-:W3:Y:S02]  /*2f30*/  LDG.E.64 R20, desc[UR36][R6.64+0x28] ;  /* 0x0000282406147981 */ /* 0x002ee4000c1e1b00 */
[----:B---3--:R-:W-:-:S02]  /*2f40*/  DADD R20, R20, -R36 ;  /* 0x0000000014147229 */ /* 0x008fc40000000824 */
[----:B------:R-:W3:Y:S05]  /*2f50*/  LD.E.64 R36, desc[UR36][R4.64+0x30] ;  /* 0x0000302404247980 */ /* 0x000eea000c101b00 */
[----:B------:R1:W-:Y:S04]  /*2f60*/  ST.E.64 desc[UR36][R4.64+0x28], R20 ;  /* 0x0000281404007985 */ /* 0x0003e8000c101b24 */
[----:B--2---:R-:W3:Y:S02]  /*2f70*/  LDG.E.64 R12, desc[UR36][R6.64+0x30] ;  /* 0x00003024060c7981 */ /* 0x004ee4000c1e1b00 */
[----:B---3--:R-:W-:-:S02]  /*2f80*/  DADD R12, R12, -R36 ;  /* 0x000000000c0c7229 */ /* 0x008fc40000000824 */
[----:B------:R-:W2:Y:S05]  /*2f90*/  LD.E.64 R36, desc[UR36][R4.64+0x38] ;  /* 0x0000382404247980 */ /* 0x000eaa000c101b00 */
[----:B------:R3:W-:Y:S04]  /*2fa0*/  ST.E.64 desc[UR36][R4.64+0x30], R12 ;  /* 0x0000300c04007985 */ /* 0x0007e8000c101b24 */
[----:B----4-:R-:W2:Y:S02]  /*2fb0*/  LDG.E.64 R34, desc[UR36][R6.64+0x38] ;  /* 0x0000382406227981 */ /* 0x010ea4000c1e1b00 */
[----:B--2---:R-:W-:-:S02]  /*2fc0*/  DADD R34, R34, -R36 ;  /* 0x0000000022227229 */ /* 0x004fc40000000824 */
[----:B------:R-:W2:Y:S05]  /*2fd0*/  LD.E.64 R36, desc[UR36][R4.64+0x40] ;  /* 0x0000402404247980 */ /* 0x000eaa000c101b00 */
[----:B------:R4:W-:Y:S04]  /*2fe0*/  ST.E.64 desc[UR36][R4.64+0x38], R34 ;  /* 0x0000382204007985 */ /* 0x0009e8000c101b24 */
[----:B0-----:R-:W2:Y:S02]  /*2ff0*/  LDG.E.64 R10, desc[UR36][R6.64+0x40] ;  /* 0x00004024060a7981 */ /* 0x001ea4000c1e1b00 */
[----:B--2---:R-:W-:-:S02]  /*3000*/  DADD R10, R10, -R36 ;  /* 0x000000000a0a7229 */ /* 0x004fc40000000824 */
[----:B------:R-:W2:Y:S05]  /*3010*/  LD.E.64 R36, desc[UR36][R4.64+0x48] ;  /* 0x0000482404247980 */ /* 0x000eaa000c101b00 */
[----:B------:R0:W-:Y:S04]  /*3020*/  ST.E.64 desc[UR36][R4.64+0x40], R10 ;  /* 0x0000400a04007985 */ /* 0x0001e8000c101b24 */
[----:B-1----:R-:W2:Y:S02]  /*3030*/  LDG.E.64 R20, desc[UR36][R6.64+0x48] ;  /* 0x0000482406147981 */ /* 0x002ea4000c1e1b00 */
[----:B--2---:R-:W-:-:S02]  /*3040*/  DADD R20, R20, -R36 ;  /* 0x0000000014147229 */ /* 0x004fc40000000824 */
[----:B------:R-:W2:Y:S05]  /*3050*/  LD.E.64 R36, desc[UR36][R4.64+0x50] ;  /* 0x0000502404247980 */ /* 0x000eaa000c101b00 */
[----:B------:R1:W-:Y:S04]  /*3060*/  ST.E.64 desc[UR36][R4.64+0x48], R20 ;  /* 0x0000481404007985 */ /* 0x0003e8000c101b24 */
[----:B---3--:R-:W2:Y:S02]  /*3070*/  LDG.E.64 R12, desc[UR36][R6.64+0x50] ;  /* 0x00005024060c7981 */ /* 0x008ea4000c1e1b00 */
[----:B--2---:R-:W-:-:S02]  /*3080*/  DADD R12, R12, -R36 ;  /* 0x000000000c0c7229 */ /* 0x004fc40000000824 */
        /* <DEDUP_REMOVED lines=18> */
[----:B----4-:R-:W2:Y:S01]  /*31b0*/  LDG.E.64 R34, desc[UR36][R6.64+0x78] ;  /* 0x0000782406227981 */ /* 0x010ea2000c1e1b00 */
[----:B------:R-:W-:-:S05]  /*31c0*/  VIADD R8, R8, 0x10 ;  /* 0x0000001008087836 */ /* 0x000fca0000000000 */
[----:B------:R-:W-:Y:S01]  /*31d0*/  ISETP.NE.AND P1, PT, R8, R30, PT ;  /* 0x0000001e0800720c */ /* 0x000fe20003f25270 */
[----:B--2---:R-:W-:-:S07]  /*31e0*/  DADD R34, R34, -R36 ;  /* 0x0000000022227229 */ /* 0x004fce0000000824 */
[----:B------:R0:W-:Y:S05]  /*31f0*/  ST.E.64 desc[UR36][R4.64+0x78], R34 ;  /* 0x0000782204007985 */ /* 0x0001ea000c101b24 */
[----:B------:R-:W-:Y:S05]  /*3200*/  @P1 BRA `(.L_x_48) ;  /* 0xfffffff800cc1947 */ /* 0x000fea000383ffff */
[----:B------:R-:W-:Y:S05]  /*3210*/  BSYNC.RECONVERGENT B2 ;  /* 0x0000000000027941 */ /* 0x000fea0003800200 */
.L_x_47:
[----:B0-----:R-:W-:-:S07]  /*3220*/  IMAD.MOV.U32 R4, RZ, RZ, R30 ;  /* 0x000000ffff047224 */ /* 0x001fce00078e001e */
.L_x_46:
[----:B------:R-:W-:Y:S05]  /*3230*/  BSYNC.RECONVERGENT B1 ;  /* 0x0000000000017941 */ /* 0x000fea0003800200 */
.L_x_45:
[----:B------:R-:W-:Y:S01]  /*3240*/  ISETP.NE.AND P1, PT, R28, RZ, PT ;  /* 0x000000ff1c00720c */ /* 0x000fe20003f25270 */
[----:B------:R-:W-:-:S12]  /*3250*/  BSSY.RECONVERGENT B1, `(.L_x_49) ;  /* 0x000007c000017945 */ /* 0x000fd80003800200 */
[----:B------:R-:W-:Y:S05]  /*3260*/  @!P1 BRA `(.L_x_50) ;  /* 0x0000000400e89947 */ /* 0x000fea0003800000 */
[----:B------:R-:W-:Y:S01]  /*3270*/  VIADD R5, R28, 0xffffffff ;  /* 0xffffffff1c057836 */ /* 0x000fe20000000000 */
[----:B------:R-:W-:Y:S01]  /*3280*/  BSSY.RECONVERGENT B2, `(.L_x_51) ;  /* 0x0000033000027945 */ /* 0x000fe20003800200 */
[----:B------:R-:W-:-:S03]  /*3290*/  ISETP.NE.AND P1, PT, R26, RZ, PT ;  /* 0x000000ff1a00720c */ /* 0x000fc60003f25270 */
[----:B------:R-:W-:-:S13]  /*32a0*/  ISETP.GE.U32.AND P2, PT, R5, 0x7, PT ;  /* 0x000000070500780c */ /* 0x000fda0003f46070 */
[----:B------:R-:W-:Y:S05]  /*32b0*/  @!P2 BRA `(.L_x_52) ;  /* 0x0000000000bca947 */ /* 0x000fea0003800000 */
[----:B-1----:R-:W1:Y:S01]  /*32c0*/  LDC.64 R20, c[0x0][0x388] ;  /* 0x0000e200ff147b82 */ /* 0x002e620000000a00 */
[----:B------:R-:W-:Y:S01]  /*32d0*/  IMAD.IADD R7, R3, 0x1, R4 ;  /* 0x0000000103077824 */ /* 0x000fe200078e0204 */
[----:B------:R-:W2:Y:S03]  /*32e0*/  LDCU.64 UR4, c[0x0][0x388] ;  /* 0x00007100ff0477ac */ /* 0x000ea60008000a00 */
[----:B------:R-:W-:Y:S02]  /*32f0*/  IMAD.IADD R5, R0, 0x1, R7 ;  /* 0x0000000100057824 */ /* 0x000fe400078e0207 */
[----:B------:R-:W-:-:S05]  /*3300*/  IMAD.WIDE.U32 R6, R7, 0x8, R22 ;  /* 0x0000000807067825 */ /* 0x000fca00078e0016 */
[----:B----4-:R-:W3:Y:S01]  /*3310*/  LD.E.64 R12, desc[UR36][R6.64] ;  /* 0x00000024060c7980 */ /* 0x010ee2000c101b00 */
[----:B-1----:R-:W-:-:S06]  /*3320*/  IMAD.WIDE.U32 R20, R5, 0x8, R20 ;  /* 0x0000000805147825 */ /* 0x002fcc00078e0014 */
[----:B------:R-:W3:Y:S01]  /*3330*/  LDG.E.64 R20, desc[UR36][R20.64] ;  /* 0x0000002414147981 */ /* 0x000ee2000c1e1b00 */
[----:B0-----:R-:W-:-:S05]  /*3340*/  IADD3 R9, P2, PT, R3, R4, RZ ;  /* 0x0000000403097210 */ /* 0x001fca0007f5e0ff */
[----:B------:R-:W-:Y:S01]  /*3350*/  IMAD.X R11, RZ, RZ, RZ, P2 ;  /* 0x000000ffff0b7224 */ /* 0x000fe200010e06ff */
[----:B------:R-:W-:Y:S02]  /*3360*/  IADD3 R5, P2, PT, R0, R9, RZ ;  /* 0x0000000900057210 */ /* 0x000fe40007f5e0ff */
[----:B------:R-:W-:-:S03]  /*3370*/  LEA R8, P3, R9, R22, 0x3 ;  /* 0x0000001609087211 */ /* 0x000fc600078618ff */
[--C-:B------:R-:W-:Y:S01]  /*3380*/  IMAD.X R34, RZ, RZ, R11.reuse, P2 ;  /* 0x000000ffff227224 */ /* 0x100fe200010e060b */
[----:B--2---:R-:W-:Y:S02]  /*3390*/  LEA R10, P2, R5, UR4, 0x3 ;  /* 0x00000004050a7c11 */ /* 0x004fe4000f8418ff */
[----:B------:R-:W-:Y:S02]  /*33a0*/  LEA.HI.X R9, R9, R23, R11, 0x3, P3 ;  /* 0x0000001709097211 */ /* 0x000fe400018f1c0b */
[----:B------:R-:W-:Y:S01]  /*33b0*/  LEA.HI.X R11, R5, UR5, R34, 0x3, P2 ;  /* 0x00000005050b7c11 */ /* 0x000fe200090f1c22 */
[----:B---3--:R-:W-:-:S07]  /*33c0*/  DADD R12, R20, -R12 ;  /* 0x00000000140c7229 */ /* 0x008fce000000080c */
[----:B------:R0:W-:Y:S04]  /*33d0*/  ST.E.64 desc[UR36][R6.64], R12 ;  /* 0x0000000c06007985 */ /* 0x0001e8000c101b24 */
[----:B------:R-:W2:Y:S04]  /*33e0*/  LDG.E.64 R20, desc[UR36][R10.64+0x8] ;  /* 0x000008240a147981 */ /* 0x000ea8000c1e1b00 */
[----:B------:R-:W2:Y:S04]  /*33f0*/  LD.E.64 R34, desc[UR36][R8.64+0x8] ;  /* 0x0000082408227980 */ /* 0x000ea8000c101b00 */
[----:B------:R-:W3:Y:S04]  /*3400*/  LD.E.64 R36, desc[UR36][R8.64+0x10] ;  /* 0x0000102408247980 */ /* 0x000ee8000c101b00 */
[----:B------:R-:W4:Y:S04]  /*3410*/  LD.E.64 R38, desc[UR36][R8.64+0x18] ;  /* 0x0000182408267980 */ /* 0x000f28000c101b00 */
[----:B0-----:R-:W5:Y:S01]  /*3420*/  LD.E.64 R12, desc[UR36][R8.64+0x20] ;  /* 0x00002024080c7980 */ /* 0x001f62000c101b00 */
[----:B--2---:R-:W-:-:S07]  /*3430*/  DADD R20, R20, -R34 ;  /* 0x0000000014147229 */ /* 0x004fce0000000822 */
[----:B------:R0:W-:Y:S04]  /*3440*/  ST.E.64 desc[UR36][R8.64+0x8], R20 ;  /* 0x0000081408007985 */ /* 0x0001e8000c101b24 */
[----:B------:R-:W3:Y:S04]  /*3450*/  LDG.E.64 R34, desc[UR36][R10.64+0x10] ;  /* 0x000010240a227981 */ /* 0x000ee8000c1e1b00 */
[----:B0-----:R-:W2:Y:S01]  /*3460*/  LD.E.64 R20, desc[UR36][R8.64+0x28] ;  /* 0x0000282408147980 */ /* 0x001ea2000c101b00 */
[----:B---3--:R-:W-:-:S07]  /*3470*/  DADD R34, R34, -R36 ;  /* 0x0000000022227229 */ /* 0x008fce0000000824 */
[----:B------:R0:W-:Y:S04]  /*3480*/  ST.E.64 desc[UR36][R8.64+0x10], R34 ;  /* 0x0000102208007985 */ /* 0x0001e8000c101b24 */
[----:B------:R-:W4:Y:S04]  /*3490*/  LDG.E.64 R36, desc[UR36][R10.64+0x18] ;  /* 0x000018240a247981 */ /* 0x000f28000c1e1b00 */
[----:B0-----:R-:W3:Y:S01]  /*34a0*/  LD.E.64 R34, desc[UR36][R8.64+0x30] ;  /* 0x0000302408227980 */ /* 0x001ee2000c101b00 */
[----:B----4-:R-:W-:-:S07]  /*34b0*/  DADD R36, R36, -R38 ;  /* 0x0000000024247229 */ /* 0x010fce0000000826 */
[----:B------:R0:W-:Y:S04]  /*34c0*/  ST.E.64 desc[UR36][R8.64+0x18], R36 ;  /* 0x0000182408007985 */ /* 0x0001e8000c101b24 */
[----:B------:R-:W5:Y:S04]  /*34d0*/  LDG.E.64 R6, desc[UR36][R10.64+0x20] ;  /* 0x000020240a067981 */ /* 0x000f68000c1e1b00 */
[----:B0-----:R-:W4:Y:S01]  /*34e0*/  LD.E.64 R36, desc[UR36][R8.64+0x38] ;  /* 0x0000382408247980 */ /* 0x001f22000c101b00 */
[----:B-----5:R-:W-:-:S07]  /*34f0*/  DADD R6, R6, -R12 ;  /* 0x0000000006067229 */ /* 0x020fce000000080c */
[----:B------:R0:W-:Y:S04]  /*3500*/  ST.E.64 desc[UR36][R8.64+0x20], R6 ;  /* 0x0000200608007985 */ /* 0x0001e8000c101b24 */
[----:B------:R-:W2:Y:S02]  /*3510*/  LDG.E.64 R12, desc[UR36][R10.64+0x28] ;  /* 0x000028240a0c7981 */ /* 0x000ea4000c1e1b00 */
[----:B--2---:R-:W-:-:S07]  /*3520*/  DADD R12, R12, -R20 ;  /* 0x000000000c0c7229 */ /* 0x004fce0000000814 */
[----:B------:R0:W-:Y:S04]  /*3530*/  ST.E.64 desc[UR36][R8.64+0x28], R12 ;  /* 0x0000280c08007985 */ /* 0x0001e8000c101b24 */
[----:B------:R-:W3:Y:S02]  /*3540*/  LDG.E.64 R20, desc[UR36][R10.64+0x30] ;  /* 0x000030240a147981 */ /* 0x000ee4000c1e1b00 */
[----:B---3--:R-:W-:-:S07]  /*3550*/  DADD R20, R20, -R34 ;  /* 0x0000000014147229 */ /* 0x008fce0000000822 */
[----:B------:R0:W-:Y:S04]  /*3560*/  ST.E.64 desc[UR36][R8.64+0x30], R20 ;  /* 0x0000301408007985 */ /* 0x0001e8000c101b24 */
[----:B------:R-:W4:Y:S01]  /*3570*/  LDG.E.64 R34, desc[UR36][R10.64+0x38] ;  /* 0x000038240a227981 */ /* 0x000f22000c1e1b00 */
[----:B------:R-:W-:Y:S01]  /*3580*/  VIADD R4, R4, 0x8 ;  /* 0x0000000804047836 */ /* 0x000fe20000000000 */
[----:B----4-:R-:W-:-:S07]  /*3590*/  DADD R34, R34, -R36 ;  /* 0x0000000022227229 */ /* 0x010fce0000000824 */
[----:B------:R0:W-:Y:S04]  /*35a0*/  ST.E.64 desc[UR36][R8.64+0x38], R34 ;  /* 0x0000382208007985 */ /* 0x0001e8000c101b24 */
.L_x_52:
[----:B------:R-:W-:Y:S05]  /*35b0*/  BSYNC.RECONVERGENT B2 ;  /* 0x0000000000027941 */ /* 0x000fea0003800200 */
.L_x_51:
[----:B------:R-:W-:Y:S05]  /*35c0*/  @!P1 BRA `(.L_x_50) ;  /* 0x0000000400109947 */ /* 0x000fea0003800000 */
[----:B------:R-:W-:Y:S01]  /*35d0*/  VIADD R5, R26, 0xffffffff ;  /* 0xffffffff1a057836 */ /* 0x000fe20000000000 */
[----:B------:R-:W-:Y:S01]  /*35e0*/  BSSY.RECONVERGENT B2, `(.L_x_53) ;  /* 0x0000023000027945 */ /* 0x000fe20003800200 */
[----:B------:R-:W-:-:S03]  /*35f0*/  ISETP.NE.AND P1, PT, R27, RZ, PT ;  /* 0x000000ff1b00720c */ /* 0x000fc60003f25270 */
[----:B------:R-:W-:-:S13]  /*3600*/  ISETP.GE.U32.AND P2, PT, R5, 0x3, PT ;  /* 0x000000030500780c */ /* 0x000fda0003f46070 */
[----:B------:R-:W-:Y:S05]  /*3610*/  @!P2 BRA `(.L_x_54) ;  /* 0x00000000007ca947 */ /* 0x000fea0003800000 */
[----:B0-----:R-:W0:Y:S01]  /*3620*/  LDC.64 R6, c[0x0][0x388] ;  /* 0x0000e200ff067b82 */ /* 0x001e220000000a00 */
[----:B------:R-:W-:Y:S01]  /*3630*/  IMAD.IADD R11, R3, 0x1, R4 ;  /* 0x00000001030b7824 */ /* 0x000fe200078e0204 */
[----:B------:R-:W2:Y:S04]  /*3640*/  LDCU.64 UR4, c[0x0][0x388] ;  /* 0x00007100ff0477ac */ /* 0x000ea80008000a00 */
[----:B-1----:R-:W-:Y:S01]  /*3650*/  IADD3 R21, PT, PT, R0, R11, RZ ;  /* 0x0000000b00157210 */ /* 0x002fe20007ffe0ff */
[----:B------:R-:W-:-:S05]  /*3660*/  IMAD.WIDE.U32 R10, R11, 0x8, R22 ;  /* 0x000000080b0a7825 */ /* 0x000fca00078e0016 */
[----:B----4-:R-:W3:Y:S01]  /*3670*/  LD.E.64 R12, desc[UR36][R10.64] ;  /* 0x000000240a0c7980 */ /* 0x010ee2000c101b00 */
[----:B0-----:R-:W-:-:S06]  /*3680*/  IMAD.WIDE.U32 R20, R21, 0x8, R6 ;  /* 0x0000000815147825 */ /* 0x001fcc00078e0006 */
[----:B------:R-:W3:Y:S01]  /*3690*/  LDG.E.64 R20, desc[UR36][R20.64] ;  /* 0x0000002414147981 */ /* 0x000ee2000c1e1b00 */
[----:B------:R-:W-:-:S05]  /*36a0*/  IADD3 R5, P2, PT, R3, R4, RZ ;  /* 0x0000000403057210 */ /* 0x000fca0007f5e0ff */
        /* <DEDUP_REMOVED lines=9> */
[----:B------:R-:W3:Y:S04]  /*3740*/  LDG.E.64 R20, desc[UR36][R8.64+0x8] ;  /* 0x0000082408147981 */ /* 0x000ee8000c1e1b00 */
[----:B------:R-:W3:Y:S04]  /*3750*/  LD.E.64 R34, desc[UR36][R6.64+0x8] ;  /* 0x0000082406227980 */ /* 0x000ee8000c101b00 */
[----:B------:R-:W4:Y:S04]  /*3760*/  LD.E.64 R36, desc[UR36][R6.64+0x10] ;  /* 0x0000102406247980 */ /* 0x000f28000c101b00 */
[----:B------:R-:W5:Y:S01]  /*3770*/  LD.E.64 R38, desc[UR36][R6.64+0x18] ;  /* 0x0000182406267980 */ /* 0x000f62000c101b00 */
[----:B---3--:R-:W-:-:S07]  /*3780*/  DADD R20, R20, -R34 ;  /* 0x0000000014147229 */ /* 0x008fce0000000822 */
[----:B------:R2:W-:Y:S04]  /*3790*/  ST.E.64 desc[UR36][R6.64+0x8], R20 ;  /* 0x0000081406007985 */ /* 0x0005e8000c101b24 */
[----:B------:R-:W4:Y:S02]  /*37a0*/  LDG.E.64 R34, desc[UR36][R8.64+0x10] ;  /* 0x0000102408227981 */ /* 0x000f24000c1e1b00 */
[----:B----4-:R-:W-:-:S07]  /*37b0*/  DADD R34, R34, -R36 ;  /* 0x0000000022227229 */ /* 0x010fce0000000824 */
[----:B------:R2:W-:Y:S04]  /*37c0*/  ST.E.64 desc[UR36][R6.64+0x10], R34 ;  /* 0x0000102206007985 */ /* 0x0005e8000c101b24 */
[----:B------:R-:W5:Y:S01]  /*37d0*/  LDG.E.64 R36, desc[UR36][R8.64+0x18] ;  /* 0x0000182408247981 */ /* 0x000f62000c1e1b00 */
[----:B------:R-:W-:Y:S01]  /*37e0*/  VIADD R4, R4, 0x4 ;  /* 0x0000000404047836 */ /* 0x000fe20000000000 */
[----:B-----5:R-:W-:-:S07]  /*37f0*/  DADD R36, R36, -R38 ;  /* 0x0000000024247229 */ /* 0x020fce0000000826 */
[----:B------:R2:W-:Y:S04]  /*3800*/  ST.E.64 desc[UR36][R6.64+0x18], R36 ;  /* 0x0000182406007985 */ /* 0x0005e8000c101b24 */
.L_x_54:
[----:B------:R-:W-:Y:S05]  /*3810*/  BSYNC.RECONVERGENT B2 ;  /* 0x0000000000027941 */ /* 0x000fea0003800200 */
.L_x_53:
[----:B------:R-:W-:Y:S05]  /*3820*/  @!P1 BRA `(.L_x_50) ;  /* 0x0000000000789947 */ /* 0x000fea0003800000 */
[----:B01--4-:R-:W0:Y:S01]  /*3830*/  LDC.64 R8, c[0x0][0x388] ;  /* 0x0000e200ff087b82 */ /* 0x013e220000000a00 */
[----:B--2---:R-:W-:-:S04]  /*3840*/  IMAD.IADD R7, R3, 0x1, R4 ;  /* 0x0000000103077824 */ /* 0x004fc800078e0204 */
[----:B------:R-:W-:Y:S02]  /*3850*/  IMAD.IADD R5, R0, 0x1, R7 ;  /* 0x0000000100057824 */ /* 0x000fe400078e0207 */
[----:B------:R-:W-:-:S05]  /*3860*/  IMAD.WIDE.U32 R6, R7, 0x8, R22 ;  /* 0x0000000807067825 */ /* 0x000fca00078e0016 */
[----:B------:R-:W2:Y:S01]  /*3870*/  LD.E.64 R10, desc[UR36][R6.64] ;  /* 0x00000024060a7980 */ /* 0x000ea2000c101b00 */
[----:B0-----:R-:W-:-:S06]  /*3880*/  IMAD.WIDE.U32 R8, R5, 0x8, R8 ;  /* 0x0000000805087825 */ /* 0x001fcc00078e0008 */
[----:B------:R-:W2:Y:S01]  /*3890*/  LDG.E.64 R8, desc[UR36][R8.64] ;  /* 0x0000002408087981 */ /* 0x000ea2000c1e1b00 */
[----:B------:R-:W-:Y:S01]  /*38a0*/  ISETP.NE.AND P1, PT, R27, 0x1, PT ;  /* 0x000000011b00780c */ /* 0x000fe20003f25270 */
[----:B--2---:R-:W-:-:S07]  /*38b0*/  DADD R10, R8, -R10 ;  /* 0x00000000080a7229 */ /* 0x004fce000000080a */
[----:B------:R3:W-:Y:S05]  /*38c0*/  ST.E.64 desc[UR36][R6.64], R10 ;  /* 0x0000000a06007985 */ /* 0x0007ea000c101b24 */
[----:B------:R-:W-:Y:S05]  /*38d0*/  @!P1 BRA `(.L_x_50) ;  /* 0x00000000004c9947 */ /* 0x000fea0003800000 */
[----:B------:R-:W0:Y:S01]  /*38e0*/  LDCU.64 UR4, c[0x0][0x388] ;  /* 0x00007100ff0477ac */ /* 0x000e220008000a00 */
[----:B------:R-:W-:-:S04]  /*38f0*/  IADD3 R5, P1, PT, R3, R4, RZ ;  /* 0x0000000403057210 */ /* 0x000fc80007f3e0ff */
[----:B------:R-:W-:Y:S01]  /*3900*/  LEA R4, P2, R5, R22, 0x3 ;  /* 0x0000001605047211 */ /* 0x000fe200078418ff */
[----:B---3--:R-:W-:Y:S01]  /*3910*/  IMAD.X R7, RZ, RZ, RZ, P1 ;  /* 0x000000ffff077224 */ /* 0x008fe200008e06ff */
[----:B------:R-:W-:-:S04]  /*3920*/  IADD3 R3, P1, PT, R0, R5, RZ ;  /* 0x0000000500037210 */ /* 0x000fc80007f3e0ff */
[--C-:B------:R-:W-:Y:S01]  /*3930*/  LEA.HI.X R5, R5, R23, R7.reuse, 0x3, P2 ;  /* 0x0000001705057211 */ /* 0x100fe200010f1c07 */
[----:B------:R-:W-:-:S04]  /*3940*/  IMAD.X R8, RZ, RZ, R7, P1 ;  /* 0x000000ffff087224 */ /* 0x000fc800008e0607 */
[----:B------:R-:W2:Y:S01]  /*3950*/  LD.E.64 R10, desc[UR36][R4.64+0x8] ;  /* 0x00000824040a7980 */ /* 0x000ea2000c101b00 */
[----:B0-----:R-:W-:-:S04]  /*3960*/  LEA R6, P1, R3, UR4, 0x3 ;  /* 0x0000000403067c11 */ /* 0x001fc8000f8218ff */
[----:B------:R-:W-:-:S05]  /*3970*/  LEA.HI.X R7, R3, UR5, R8, 0x3, P1 ;  /* 0x0000000503077c11 */ /* 0x000fca00088f1c08 */
[----:B------:R-:W2:Y:S01]  /*3980*/  LDG.E.64 R8, desc[UR36][R6.64+0x8] ;  /* 0x0000082406087981 */ /* 0x000ea2000c1e1b00 */
[----:B------:R-:W-:Y:S01]  /*3990*/  ISETP.NE.AND P1, PT, R27, 0x2, PT ;  /* 0x000000021b00780c */ /* 0x000fe20003f25270 */
[----:B--2---:R-:W-:-:S07]  /*39a0*/  DADD R8, R8, -R10 ;  /* 0x0000000008087229 */ /* 0x004fce000000080a */
[----:B------:R0:W-:Y:S05]  /*39b0*/  ST.E.64 desc[UR36][R4.64+0x8], R8 ;  /* 0x0000080804007985 */ /* 0x0001ea000c101b24 */
[----:B------:R-:W-:Y:S05]  /*39c0*/  @!P1 BRA `(.L_x_50) ;  /* 0x0000000000109947 */ /* 0x000fea0003800000 */
[----:B------:R-:W2:Y:S04]  /*39d0*/  LDG.E.64 R6, desc[UR36][R6.64+0x10] ;  /* 0x0000102406067981 */ /* 0x000ea8000c1e1b00 */
[----:B0-----:R-:W2:Y:S02]  /*39e0*/  LD.E.64 R8, desc[UR36][R4.64+0x10] ;  /* 0x0000102404087980 */ /* 0x001ea4000c101b00 */
[----:B--2---:R-:W-:-:S07]  /*39f0*/  DADD R8, R6, -R8 ;  /* 0x0000000006087229 */ /* 0x004fce0000000808 */
[----:B------:R0:W-:Y:S04]  /*3a00*/  ST.E.64 desc[UR36][R4.64+0x10], R8 ;  /* 0x0000100804007985 */ /* 0x0001e8000c101b24 */
.L_x_50:
[----:B------:R-:W-:Y:S05]  /*3a10*/  BSYNC.RECONVERGENT B1 ;  /* 0x0000000000017941 */ /* 0x000fea0003800200 */
.L_x_49:
[----:B------:R-:W-:Y:S05]  /*3a20*/  @P0 BRA `(.L_x_55) ;  /* 0xfffffff0009c0947 */ /* 0x000fea000383ffff */
.L_x_44:
[----:B------:R-:W-:Y:S05]  /*3a30*/  BSYNC.RECONVERGENT B0 ;  /* 0x0000000000007941 */ /* 0x000fea0003800200 */
.L_x_43:
[----:B0-----:R-:W5:Y:S04]  /*3a40*/  LD.E.64 R4, desc[UR36][R22.64+0x8] ;  /* 0x0000082416047980 */ /* 0x001f68000c101b00 */
[----:B--23--:R-:W5:Y:S04]  /*3a50*/  LD.E.64 R6, desc[UR36][R22.64+0x10] ;  /* 0x0000102416067980 */ /* 0x00cf68000c101b00 */
[----:B-1--4-:R-:W2:Y:S04]  /*3a60*/  LD.E.64 R8, desc[UR36][R22.64] ;  /* 0x0000002416087980 */ /* 0x012ea8000c101b00 */
[----:B------:R-:W2:Y:S01]  /*3a70*/  LD.E.64 R10, desc[UR36][R22.64+0x18] ;  /* 0x00001824160a7980 */ /* 0x000ea2000c101b00 */
[----:B------:R-:W-:Y:S01]  /*3a80*/  BSSY.RECONVERGENT B6, `(.L_x_56) ;  /* 0x0000025000067945 */ /* 0x000fe20003800200 */
[----:B-----5:R-:W-:-:S08]  /*3a90*/  DMUL R12, R4, R6 ;  /* 0x00000006040c7228 */ /* 0x020fd00000000000 */
[----:B--2---:R-:W-:-:S08]  /*3aa0*/  DFMA R12, R8, R10, -R12 ;  /* 0x0000000a080c722b */ /* 0x004fd0000000080c */
[----:B------:R-:W-:-:S14]  /*3ab0*/  DSETP.NEU.AND P0, PT, R12, RZ, PT ;  /* 0x000000ff0c00722a */ /* 0x000fdc0003f0d000 */
[----:B------:R-:W-:Y:S05]  /*3ac0*/  @P0 BRA `(.L_x_57) ;  /* 0x0000000000240947 */ /* 0x000fea0003800000 */
[----:B------:R-:W-:Y:S01]  /*3ad0*/  MOV R0, 0x0 ;  /* 0x0000000000007802 */ /* 0x000fe20000000f00 */
[----:B------:R-:W0:Y:S01]  /*3ae0*/  LDCU.64 UR4, c[0x4][0x18] ;  /* 0x01000300ff0477ac */ /* 0x000e220008000a00 */
[----:B------:R-:W-:Y:S02]  /*3af0*/  CS2R R6, SRZ ;  /* 0x0000000000067805 */ /* 0x000fe4000001ff00 */
[----:B------:R1:W2:Y:S01]  /*3b00*/  LDC.64 R8, c[0x4][R0] ;  /* 0x0100000000087b82 */ /* 0x0002a20000000a00 */
[----:B0-----:R-:W-:Y:S02]  /*3b10*/  IMAD.U32 R4, RZ, RZ, UR4 ;  /* 0x00000004ff047e24 */ /* 0x001fe4000f8e00ff */
[----:B-1----:R-:W-:-:S07]  /*3b20*/  IMAD.U32 R5, RZ, RZ, UR5 ;  /* 0x00000005ff057e24 */ /* 0x002fce000f8e00ff */
[----:B------:R-:W-:-:S07]  /*3b30*/  LEPC R20, `(.L_x_58) ;  /* 0x000000001014794e */ /* 0x000fce0000000000 */
[----:B--2---:R-:W-:Y:S05]  /*3b40*/  CALL.ABS.NOINC R8 ;  /* 0x0000000008007343 */ /* 0x004fea0003c00000 */
.L_x_58:
[----:B------:R-:W-:Y:S05]  /*3b50*/  BRA `(.L_x_59) ;  /* 0x00000000005c7947 */ /* 0x000fea0003800000 */
.L_x_57:
[----:B------:R-:W0:Y:S01]  /*3b60*/  MUFU.RCP64H R15, R13 ;  /* 0x0000000d000f7308 */ /* 0x000e220000001800 */
[----:B------:R-:W-:Y:S01]  /*3b70*/  VIADD R14, R13, 0x300402 ;  /* 0x003004020d0e7836 */ /* 0x000fe20000000000 */
[----:B------:R-:W-:Y:S04]  /*3b80*/  BSSY.RECONVERGENT B0, `(.L_x_60) ;  /* 0x000000c000007945 */ /* 0x000fe80003800200 */
[----:B------:R-:W-:Y:S01]  /*3b90*/  FSETP.GEU.AND P0, PT, |R14|, 5.8789094863358348022e-39, PT ;  /* 0x004004020e00780b */ /* 0x000fe20003f0e200 */
[----:B0-----:R-:W-:-:S08]  /*3ba0*/  DFMA R20, -R12, R14, 1 ;  /* 0x3ff000000c14742b */ /* 0x001fd0000000010e */
[----:B------:R-:W-:-:S08]  /*3bb0*/  DFMA R20, R20, R20, R20 ;  /* 0x000000141414722b */ /* 0x000fd00000000014 */
[----:B------:R-:W-:-:S08]  /*3bc0*/  DFMA R20, R14, R20, R14 ;  /* 0x000000140e14722b */ /* 0x000fd0000000000e */
[----:B------:R-:W-:-:S08]  /*3bd0*/  DFMA R34, -R12, R20, 1 ;  /* 0x3ff000000c22742b */ /* 0x000fd00000000114 */
[----:B------:R-:W-:Y:S01]  /*3be0*/  DFMA R20, R20, R34, R20 ;  /* 0x000000221414722b */ /* 0x000fe20000000014 */
[----:B------:R-:W-:Y:S10]  /*3bf0*/  @P0 BRA `(.L_x_61) ;  /* 0x0000000000100947 */ /* 0x000ff40003800000 */
[----:B------:R-:W-:Y:S02]  /*3c00*/  LOP3.LUT R20, R13, 0x7fffffff, RZ, 0xc0, !PT ;  /* 0x7fffffff0d147812 */ /* 0x000fe400078ec0ff */
[----:B------:R-:W-:-:S03]  /*3c10*/  MOV R0, 0x3c40 ;  /* 0x00003c4000007802 */ /* 0x000fc60000000f00 */
[----:B------:R-:W-:-:S07]  /*3c20*/  VIADD R20, R20, 0xfff00000 ;  /* 0xfff0000014147836 */ /* 0x000fce0000000000 */
[----:B------:R-:W-:Y:S05]  /*3c30*/  CALL.REL.NOINC `($__internal_0_$__cuda_sm20_dblrcp_rn_slowpath_v3) ;  /* 0x0000004800f47944 */ /* 0x000fea0003c00000 */
.L_x_61:
[----:B------:R-:W-:Y:S05]  /*3c40*/  BSYNC.RECONVERGENT B0 ;  /* 0x0000000000007941 */ /* 0x000fea0003800200 */
.L_x_60:
        /* <DEDUP_REMOVED lines=8> */
.L_x_59:
[----:B------:R-:W-:Y:S05]  /*3cd0*/  BSYNC.RECONVERGENT B6 ;  /* 0x0000000000067941 */ /* 0x000fea0003800200 */
.L_x_56:
[----:B------:R-:W1:Y:S01]  /*3ce0*/  LDCU.64 UR4, c[0x0][0x3a8] ;  /* 0x00007500ff0477ac */ /* 0x000e620008000a00 */
[----:B------:R-:W-:Y:S01]  /*3cf0*/  BSSY.RECONVERGENT B1, `(.L_x_62) ;  /* 0x00000ac000017945 */ /* 0x000fe20003800200 */
[----:B-1----:R-:W-:Y:S01]  /*3d00*/  IMAD.U32 R36, RZ, RZ, UR5 ;  /* 0x00000005ff247e24 */ /* 0x002fe2000f8e00ff */
[----:B------:R-:W-:-:S04]  /*3d10*/  UIADD3 UR4, UPT, UPT, UR4, -0x1, URZ ;  /* 0xffffffff04047890 */ /* 0x000fc8000fffe0ff */
[----:B------:R-:W-:-:S04]  /*3d20*/  ISETP.GE.AND P0, PT, R36, 0x1, PT ;  /* 0x000000012400780c */ /* 0x000fc80003f06270 */
[----:B------:R-:W-:-:S13]  /*3d30*/  ISETP.GE.OR P0, PT, R31, UR4, !P0 ;  /* 0x000000041f007c0c */ /* 0x000fda000c706670 */
[----:B------:R-:W-:Y:S05]  /*3d40*/  @P0 BRA `(.L_x_63) ;  /* 0x0000000800980947 */ /* 0x000fea0003800000 */
[----:B------:R-:W-:-:S07]  /*3d50*/  IMAD.MOV.U32 R0, RZ, RZ, RZ ;  /* 0x000000ffff007224 */ /* 0x000fce00078e00ff */
.L_x_76:
[----:B-1----:R-:W1:Y:S01]  /*3d60*/  LDCU UR4, c[0x0][0x3ac] ;  /* 0x00007580ff0477ac */ /* 0x002e620008000800 */
[----:B------:R-:W-:Y:S01]  /*3d70*/  BSSY.RECONVERGENT B0, `(.L_x_64) ;  /* 0x00000a2000007945 */ /* 0x000fe20003800200 */
[----:B0-----:R-:W-:Y:S02]  /*3d80*/  IMAD.MOV.U32 R4, RZ, RZ, RZ ;  /* 0x000000ffff047224 */ /* 0x001fe400078e00ff */
[C---:B-1----:R-:W-:Y:S02]  /*3d90*/  IMAD R3, R0.reuse, UR4, RZ ;  /* 0x0000000400037c24 */ /* 0x042fe4000f8e02ff */
[----:B------:R-:W-:-:S05]  /*3da0*/  VIADD R0, R0, 0x1 ;  /* 0x0000000100007836 */ /* 0x000fca0000000000 */
[----:B--2---:R-:W-:-:S13]  /*3db0*/  ISETP.NE.AND P0, PT, R0, UR4, PT ;  /* 0x0000000400007c0c */ /* 0x004fda000bf05270 */
.L_x_75:
[----:B0-----:R-:W0:Y:S01]  /*3dc0*/  LDCU UR4, c[0x0][0x3ac] ;  /* 0x00007580ff0477ac */ /* 0x001e220008000800 */
[----:B-12---:R-:W-:Y:S01]  /*3dd0*/  IMAD.MOV.U32 R6, RZ, RZ, R24 ;  /* 0x000000ffff067224 */ /* 0x006fe200078e0018 */
[----:B------:R-:W-:Y:S01]  /*3de0*/  ISETP.GE.U32.AND P2, PT, R2, 0x7, PT ;  /* 0x000000070200780c */ /* 0x000fe20003f46070 */
[----:B------:R-:W-:Y:S01]  /*3df0*/  IMAD.MOV.U32 R7, RZ, RZ, R25 ;  /* 0x000000ffff077224 */ /* 0x000fe200078e0019 */
[----:B------:R-:W-:Y:S01]  /*3e00*/  BSSY.RECONVERGENT B2, `(.L_x_65) ;  /* 0x0000049000027945 */ /* 0x000fe20003800200 */
[----:B------:R-:W-:Y:S01]  /*3e10*/  IMAD.MOV.U32 R34, RZ, RZ, RZ ;  /* 0x000000ffff227224 */ /* 0x000fe200078e00ff */
[----:B------:R-:W-:Y:S01]  /*3e20*/  CS2R R14, SRZ ;  /* 0x00000000000e7805 */ /* 0x000fe2000001ff00 */
[----:B0-----:R-:W-:-:S06]  /*3e30*/  UIMAD UR4, UR4, UR4, URZ ;  /* 0x00000004040472a4 */ /* 0x001fcc000f8e02ff */
[----:B------:R-:W-:-:S05]  /*3e40*/  IMAD R9, R31, UR4, RZ ;  /* 0x000000041f097c24 */ /* 0x000fca000f8e02ff */
[----:B------:R-:W-:Y:S01]  /*3e50*/  IADD3 R5, PT, PT, R4, R3, R9 ;  /* 0x0000000304057210 */ /* 0x000fe20007ffe009 */
[----:B------:R-:W0:Y:S04]  /*3e60*/  LDCU UR4, c[0x0][0x3ac] ;  /* 0x00007580ff0477ac */ /* 0x000e280008000800 */
[----:B------:R-:W-:-:S04]  /*3e70*/  IMAD.WIDE.U32 R6, R5, 0x8, R6 ;  /* 0x0000000805067825 */ /* 0x000fc800078e0006 */
[----:B------:R-:W-:Y:S01]  /*3e80*/  IMAD.IADD R5, R9, 0x1, R4 ;  /* 0x0000000109057824 */ /* 0x000fe200078e0204 */
[----:B------:R1:W-:Y:S01]  /*3e90*/  ST.E.64 desc[UR36][R6.64], RZ ;  /* 0x000000ff06007985 */ /* 0x0003e2000c101b24 */
[----:B------:R-:W-:Y:S01]  /*3ea0*/  VIADD R4, R4, 0x1 ;  /* 0x0000000104047836 */ /* 0x000fe20000000000 */
[----:B0-----:R-:W-:-:S04]  /*3eb0*/  MOV R36, UR4 ;  /* 0x0000000400247c02 */ /* 0x001fc80008000f00 */
[----:B------:R-:W-:Y:S01]  /*3ec0*/  ISETP.NE.AND P1, PT, R4, R36, PT ;  /* 0x000000240400720c */ /* 0x000fe20003f25270 */
[----:B-1----:R-:W-:-:S12]  /*3ed0*/  @!P2 BRA `(.L_x_66) ;  /* 0x0000000000eca947 */ /* 0x002fd80003800000 */
[----:B------:R-:W-:Y:S01]  /*3ee0*/  BSSY.RECONVERGENT B3, `(.L_x_67) ;  /* 0x0000039000037945 */ /* 0x000fe20003800200 */
[----:B------:R-:W-:Y:S01]  /*3ef0*/  IMAD.MOV.U32 R33, RZ, RZ, RZ ;  /* 0x000000ffff217224 */ /* 0x000fe200078e00ff */
[----:B------:R-:W-:-:S07]  /*3f00*/  CS2R R14, SRZ ;  /* 0x00000000000e7805 */ /* 0x000fce000001ff00 */
.L_x_68:
[----:B------:R-:W0:Y:S01]  /*3f10*/  LDC.64 R10, c[0x0][0x390] ;  /* 0x0000e400ff0a7b82 */ /* 0x000e220000000a00 */
[----:B------:R-:W-:Y:S02]  /*3f20*/  IMAD.IADD R9, R3, 0x1, R33 ;  /* 0x0000000103097824 */ /* 0x000fe400078e0221 */
[----:B-1----:R-:W-:Y:S02]  /*3f30*/  IMAD R35, R33, R36, R5 ;  /* 0x0000002421237224 */ /* 0x002fe400078e0205 */
[----:B------:R-:W-:-:S05]  /*3f40*/  IMAD.WIDE.U32 R8, R9, 0x8, R18 ;  /* 0x0000000809087825 */ /* 0x000fca00078e0012 */
[----:B------:R-:W2:Y:S01]  /*3f50*/  LD.E.64 R20, desc[UR36][R8.64] ;  /* 0x0000002408147980 */ /* 0x000ea2000c101b00 */
[----:B0-----:R-:W-:-:S05]  /*3f60*/  IMAD.WIDE.U32 R38, R35, 0x8, R10 ;  /* 0x0000000823267825 */ /* 0x001fca00078e000a */
[----:B------:R-:W2:Y:S01]  /*3f70*/  LDG.E.64 R12, desc[UR36][R38.64] ;  /* 0x00000024260c7981 */ /* 0x000ea2000c1e1b00 */
[----:B------:R-:W-:-:S04]  /*3f80*/  IMAD.IADD R37, R35, 0x1, R36 ;  /* 0x0000000123257824 */ /* 0x000fc800078e0224 */
[----:B------:R-:W-:Y:S01]  /*3f90*/  IMAD.WIDE.U32 R40, R37, 0x8, R10 ;  /* 0x0000000825287825 */ /* 0x000fe200078e000a */
[----:B--2---:R-:W-:-:S07]  /*3fa0*/  DFMA R14, R20, R12, R14 ;  /* 0x0000000c140e722b */ /* 0x004fce000000000e */
[----:B------:R0:W-:Y:S04]  /*3fb0*/  ST.E.64 desc[UR36][R6.64], R14 ;  /* 0x0000000e06007985 */ /* 0x0001e8000c101b24 */
[----:B------:R-:W2:Y:S04]  /*3fc0*/  LDG.E.64 R34, desc[UR36][R40.64] ;  /* 0x0000002428227981 */ /* 0x000ea8000c1e1b00 */
[----:B------:R-:W2:Y:S01]  /*3fd0*/  LD.E.64 R12, desc[UR36][R8.64+0x8] ;  /* 0x00000824080c7980 */ /* 0x000ea2000c101b00 */
        /* <DEDUP_REMOVED lines=10> */
[----:B0-----:R-:W3:Y:S04]  /*4080*/  LDG.E.64 R14, desc[UR36][R42.64] ;  /* 0x000000242a0e7981 */ /* 0x001ee8000c1e1b00 */
[----:B------:R-:W3:Y:S01]  /*4090*/  LD.E.64 R12, desc[UR36][R8.64+0x18] ;  /* 0x00001824080c7980 */ /* 0x000ee2000c101b00 */
[----:B------:R-:W-:-:S04]  /*40a0*/  IMAD.IADD R37, R37, 0x1, R36 ;  /* 0x0000000125257824 */ /* 0x000fc800078e0224 */
[----:B------:R-:W-:Y:S01]  /*40b0*/  IMAD.WIDE.U32 R40, R37, 0x8, R10 ;  /* 0x0000000825287825 */ /* 0x000fe200078e000a */
[----:B---3--:R-:W-:-:S07]  /*40c0*/  DFMA R14, R12, R14, R20 ;  /* 0x0000000e0c0e722b */ /* 0x008fce0000000014 */
[----:B------:R0:W-:Y:S04]  /*40d0*/  ST.E.64 desc[UR36][R6.64], R14 ;  /* 0x0000000e06007985 */ /* 0x0001e8000c101b24 */
[----:B-1----:R-:W3:Y:S04]  /*40e0*/  LDG.E.64 R34, desc[UR36][R40.64] ;  /* 0x0000002428227981 */ /* 0x002ee8000c1e1b00 */
[----:B------:R-:W3:Y:S01]  /*40f0*/  LD.E.64 R12, desc[UR36][R8.64+0x20] ;  /* 0x00002024080c7980 */ /* 0x000ee2000c101b00 */
[----:B------:R-:W-:-:S04]  /*4100*/  IMAD.IADD R37, R37, 0x1, R36 ;  /* 0x0000000125257824 */ /* 0x000fc800078e0224 */
[----:B------:R-:W-:Y:S01]  /*4110*/  IMAD.WIDE.U32 R38, R37, 0x8, R10 ;  /* 0x0000000825267825 */ /* 0x000fe200078e000a */
[----:B---3--:R-:W-:-:S07]  /*4120*/  DFMA R34, R12, R34, R14 ;  /* 0x000000220c22722b */ /* 0x008fce000000000e */
[----:B------:R1:W-:Y:S04]  /*4130*/  ST.E.64 desc[UR36][R6.64], R34 ;  /* 0x0000002206007985 */ /* 0x0003e8000c101b24 */
[----:B--2---:R-:W2:Y:S04]  /*4140*/  LDG.E.64 R20, desc[UR36][R38.64] ;  /* 0x0000002426147981 */ /* 0x004ea8000c1e1b00 */
[----:B------:R-:W2:Y:S01]  /*4150*/  LD.E.64 R12, desc[UR36][R8.64+0x28] ;  /* 0x00002824080c7980 */ /* 0x000ea2000c101b00 */
[----:B------:R-:W-:Y:S01]  /*4160*/  IMAD.IADD R37, R37, 0x1, R36 ;  /* 0x0000000125257824 */ /* 0x000fe200078e0224 */
[----:B--2---:R-:W-:-:S03]  /*4170*/  DFMA R20, R12, R20, R34 ;  /* 0x000000140c14722b */ /* 0x004fc60000000022 */
[----:B------:R-:W-:-:S04]  /*4180*/  IMAD.WIDE.U32 R12, R37, 0x8, R10 ;  /* 0x00000008250c7825 */ /* 0x000fc800078e000a */
[----:B------:R1:W-:Y:S04]  /*4190*/  ST.E.64 desc[UR36][R6.64], R20 ;  /* 0x0000001406007985 */ /* 0x0003e8000c101b24 */
[----:B------:R-:W2:Y:S04]  /*41a0*/  LDG.E.64 R12, desc[UR36][R12.64] ;  /* 0x000000240c0c7981 */ /* 0x000ea8000c1e1b00 */
[----:B0-----:R-:W2:Y:S01]  /*41b0*/  LD.E.64 R14, desc[UR36][R8.64+0x30] ;  /* 0x00003024080e7980 */ /* 0x001ea2000c101b00 */
[----:B------:R-:W-:-:S04]  /*41c0*/  IMAD.IADD R37, R37, 0x1, R36 ;  /* 0x0000000125257824 */ /* 0x000fc800078e0224 */
[----:B------:R-:W-:Y:S01]  /*41d0*/  IMAD.WIDE.U32 R10, R37, 0x8, R10 ;  /* 0x00000008250a7825 */ /* 0x000fe200078e000a */
[----:B--2---:R-:W-:-:S07]  /*41e0*/  DFMA R40, R14, R12, R20 ;  /* 0x0000000c0e28722b */ /* 0x004fce0000000014 */
[----:B------:R1:W-:Y:S04]  /*41f0*/  ST.E.64 desc[UR36][R6.64], R40 ;  /* 0x0000002806007985 */ /* 0x0003e8000c101b24 */
[----:B------:R-:W2:Y:S04]  /*4200*/  LD.E.64 R14, desc[UR36][R8.64+0x38] ;  /* 0x00003824080e7980 */ /* 0x000ea8000c101b00 */
[----:B------:R-:W2:Y:S01]  /*4210*/  LDG.E.64 R10, desc[UR36][R10.64] ;  /* 0x000000240a0a7981 */ /* 0x000ea2000c1e1b00 */
[----:B------:R-:W-:-:S05]  /*4220*/  VIADD R33, R33, 0x8 ;  /* 0x0000000821217836 */ /* 0x000fca0000000000 */
[----:B------:R-:W-:Y:S01]  /*4230*/  ISETP.NE.AND P2, PT, R33, R32, PT ;  /* 0x000000202100720c */ /* 0x000fe20003f45270 */
[----:B--2---:R-:W-:-:S07]  /*4240*/  DFMA R14, R14, R10, R40 ;  /* 0x0000000a0e0e722b */ /* 0x004fce0000000028 */
[----:B------:R1:W-:Y:S05]  /*4250*/  ST.E.64 desc[UR36][R6.64], R14 ;  /* 0x0000000e06007985 */ /* 0x0003ea000c101b24 */
[----:B------:R-:W-:Y:S05]  /*4260*/  @P2 BRA `(.L_x_68) ;  /* 0xfffffffc00282947 */ /* 0x000fea000383ffff */
[----:B------:R-:W-:Y:S05]  /*4270*/  BSYNC.RECONVERGENT B3 ;  /* 0x0000000000037941 */ /* 0x000fea0003800200 */
.L_x_67:
[----:B-1----:R-:W-:-:S07]  /*4280*/  IMAD.MOV.U32 R34, RZ, RZ, R32 ;  /* 0x000000ffff227224 */ /* 0x002fce00078e0020 */
.L_x_66:
[----:B------:R-:W-:Y:S05]  /*4290*/  BSYNC.RECONVERGENT B2 ;  /* 0x0000000000027941 */ /* 0x000fea0003800200 */
.L_x_65:
        /* <DEDUP_REMOVED lines=8> */
[----:B------:R-:W0:Y:S01]  /*4320*/  LDC.64 R8, c[0x0][0x390] ;  /* 0x0000e400ff087b82 */ /* 0x000e220000000a00 */
[----:B------:R-:W-:Y:S02]  /*4330*/  IMAD.IADD R41, R3, 0x1, R34 ;  /* 0x0000000103297824 */ /* 0x000fe400078e0222 */
[----:B------:R-:W-:Y:S02]  /*4340*/  IMAD R11, R34, R36, R5 ;  /* 0x00000024220b7224 */ /* 0x000fe400078e0205 */
[----:B------:R-:W-:-:S05]  /*4350*/  IMAD.WIDE.U32 R40, R41, 0x8, R18 ;  /* 0x0000000829287825 */ /* 0x000fca00078e0012 */
[----:B------:R-:W2:Y:S01]  /*4360*/  LD.E.64 R12, desc[UR36][R40.64] ;  /* 0x00000024280c7980 */ /* 0x000ea2000c101b00 */
[----:B0-----:R-:W-:-:S05]  /*4370*/  IMAD.WIDE.U32 R20, R11, 0x8, R8 ;  /* 0x000000080b147825 */ /* 0x001fca00078e0008 */
[----:B------:R-:W2:Y:S01]  /*4380*/  LDG.E.64 R38, desc[UR36][R20.64] ;  /* 0x0000002414267981 */ /* 0x000ea2000c1e1b00 */
[----:B------:R-:W-:Y:S02]  /*4390*/  IADD3 R35, P3, PT, R3, R34, RZ ;  /* 0x0000002203237210 */ /* 0x000fe40007f7e0ff */
[----:B------:R-:W-:-:S03]  /*43a0*/  IADD3 R33, PT, PT, R11, R36, RZ ;  /* 0x000000240b217210 */ /* 0x000fc60007ffe0ff */
[----:B------:R-:W-:Y:S01]  /*43b0*/  IMAD.X R37, RZ, RZ, RZ, P3 ;  /* 0x000000ffff257224 */ /* 0x000fe200018e06ff */
[----:B------:R-:W-:Y:S01]  /*43c0*/  LEA R10, P3, R35, R18, 0x3 ;  /* 0x00000012230a7211 */ /* 0x000fe200078618ff */
[----:B------:R-:W-:-:S03]  /*43d0*/  IMAD.WIDE.U32 R42, R33, 0x8, R8 ;  /* 0x00000008212a7825 */ /* 0x000fc600078e0008 */
[----:B------:R-:W-:Y:S01]  /*43e0*/  LEA.HI.X R11, R35, R19, R37, 0x3, P3 ;  /* 0x00000013230b7211 */ /* 0x000fe200018f1c25 */
        /* <DEDUP_REMOVED lines=19> */
.L_x_72:
[----:B------:R-:W-:Y:S05]  /*4520*/  BSYNC.RECONVERGENT B3 ;  /* 0x0000000000037941 */ /* 0x000fea0003800200 */
.L_x_71:
[----:B------:R-:W-:Y:S05]  /*4530*/  @!P2 BRA `(.L_x_70) ;  /* 0x00000000008ca947 */ /* 0x000fea0003800000 */
[----:B------:R-:W-:Y:S01]  /*4540*/  ISETP.NE.AND P3, PT, R27, 0x1, PT ;  /* 0x000000011b00780c */ /* 0x000fe20003f65270 */
[----:B------:R-:W-:Y:S01]  /*4550*/  BSSY.RECONVERGENT B3, `(.L_x_73) ;  /* 0x0000017000037945 */ /* 0x000fe20003800200 */
[----:B------:R-:W-:-:S11]  /*4560*/  ISETP.NE.AND P2, PT, R29, RZ, PT ;  /* 0x000000ff1d00720c */ /* 0x000fd60003f45270 */
[----:B------:R-:W-:Y:S05]  /*4570*/  @!P3 BRA `(.L_x_74) ;  /* 0x000000000050b947 */ /* 0x000fea0003800000 */
[----:B------:R-:W1:Y:S01]  /*4580*/  LDC.64 R8, c[0x0][0x390] ;  /* 0x0000e400ff087b82 */ /* 0x000e620000000a00 */
[----:B------:R-:W-:Y:S02]  /*4590*/  IMAD.IADD R11, R3, 0x1, R34 ;  /* 0x00000001030b7824 */ /* 0x000fe400078e0222 */
[----:B0-----:R-:W-:Y:S02]  /*45a0*/  IMAD R21, R34, R36, R5 ;  /* 0x0000002422157224 */ /* 0x001fe400078e0205 */
[----:B------:R-:W-:-:S06]  /*45b0*/  IMAD.WIDE.U32 R10, R11, 0x8, R18 ;  /* 0x000000080b0a7825 */ /* 0x000fcc00078e0012 */
[----:B------:R-:W2:Y:S01]  /*45c0*/  LD.E.64 R10, desc[UR36][R10.64] ;  /* 0x000000240a0a7980 */ /* 0x000ea2000c101b00 */
[----:B-1----:R-:W-:-:S06]  /*45d0*/  IMAD.WIDE.U32 R12, R21, 0x8, R8 ;  /* 0x00000008150c7825 */ /* 0x002fcc00078e0008 */
[----:B------:R-:W2:Y:S01]  /*45e0*/  LDG.E.64 R12, desc[UR36][R12.64] ;  /* 0x000000240c0c7981 */ /* 0x000ea2000c1e1b00 */
[----:B------:R-:W-:Y:S01]  /*45f0*/  IADD3 R33, P3, PT, R3, R34, RZ ;  /* 0x0000002203217210 */ /* 0x000fe20007f7e0ff */
[----:B------:R-:W-:-:S04]  /*4600*/  IMAD.IADD R37, R21, 0x1, R36 ;  /* 0x0000000115257824 */ /* 0x000fc800078e0224 */
        /* <DEDUP_REMOVED lines=8> */
[----:B------:R-:W-:Y:S01]  /*4690*/  VIADD R34, R34, 0x2 ;  /* 0x0000000222227836 */ /* 0x000fe20000000000 */
[----:B--2---:R-:W-:-:S07]  /*46a0*/  DFMA R14, R20, R14, R38 ;  /* 0x0000000e140e722b */ /* 0x004fce0000000026 */
[----:B------:R1:W-:Y:S04]  /*46b0*/  ST.E.64 desc[UR36][R6.64], R14 ;  /* 0x0000000e06007985 */ /* 0x0003e8000c101b24 */
.L_x_74:
[----:B------:R-:W-:Y:S05]  /*46c0*/  BSYNC.RECONVERGENT B3 ;  /* 0x0000000000037941 */ /* 0x000fea0003800200 */
.L_x_73:
[----:B------:R-:W-:Y:S05]  /*46d0*/  @!P2 BRA `(.L_x_70) ;  /* 0x000000000024a947 */ /* 0x000fea0003800000 */
[----:B------:R-:W2:Y:S01]  /*46e0*/  LDC.64 R8, c[0x0][0x390] ;  /* 0x0000e400ff087b82 */ /* 0x000ea20000000a00 */
[----:B------:R-:W-:Y:S02]  /*46f0*/  IMAD.IADD R11, R3, 0x1, R34 ;  /* 0x00000001030b7824 */ /* 0x000fe400078e0222 */
[----:B------:R-:W-:Y:S02]  /*4700*/  IMAD R5, R34, R36, R5 ;  /* 0x0000002422057224 */ /* 0x000fe400078e0205 */
[----:B------:R-:W-:-:S06]  /*4710*/  IMAD.WIDE.U32 R10, R11, 0x8, R18 ;  /* 0x000000080b0a7825 */ /* 0x000fcc00078e0012 */
[----:B------:R-:W0:Y:S01]  /*4720*/  LD.E.64 R10, desc[UR36][R10.64] ;  /* 0x000000240a0a7980 */ /* 0x000e22000c101b00 */
[----:B--2---:R-:W-:-:S06]  /*4730*/  IMAD.WIDE.U32 R8, R5, 0x8, R8 ;  /* 0x0000000805087825 */ /* 0x004fcc00078e0008 */
[----:B------:R-:W0:Y:S02]  /*4740*/  LDG.E.64 R8, desc[UR36][R8.64] ;  /* 0x0000002408087981 */ /* 0x000e24000c1e1b00 */
[----:B01----:R-:W-:-:S07]  /*4750*/  DFMA R14, R10, R8, R14 ;  /* 0x000000080a0e722b */ /* 0x003fce000000000e */
[----:B------:R2:W-:Y:S04]  /*4760*/  ST.E.64 desc[UR36][R6.64], R14 ;  /* 0x0000000e06007985 */ /* 0x0005e8000c101b24 */
.L_x_70:
[----:B------:R-:W-:Y:S05]  /*4770*/  BSYNC.RECONVERGENT B2 ;  /* 0x0000000000027941 */ /* 0x000fea0003800200 */
.L_x_69:
[----:B------:R-:W-:Y:S05]  /*4780*/  @P1 BRA `(.L_x_75) ;  /* 0xfffffff4008c1947 */ /* 0x000fea000383ffff */
[----:B------:R-:W-:Y:S05]  /*4790*/  BSYNC.RECONVERGENT B0 ;  /* 0x0000000000007941 */ /* 0x000fea0003800200 */
.L_x_64:
[----:B------:R-:W-:Y:S05]  /*47a0*/  @P0 BRA `(.L_x_76) ;  /* 0xfffffff4006c0947 */ /* 0x000fea000383ffff */
.L_x_63:
[----:B------:R-:W-:Y:S05]  /*47b0*/  BSYNC.RECONVERGENT B1 ;  /* 0x0000000000017941 */ /* 0x000fea0003800200 */
.L_x_62:
[----:B------:R-:W3:Y:S01]  /*47c0*/  LDC R0, c[0x0][0x3ac] ;  /* 0x0000eb00ff007b82 */ /* 0x000ee20000000800 */
[----:B------:R-:W-:Y:S01]  /*47d0*/  ISETP.GE.AND P0, PT, R36, 0x1, PT ;  /* 0x000000012400780c */ /* 0x000fe20003f06270 */
[----:B------:R-:W-:Y:S01]  /*47e0*/  VIADD R3, R31, 0xffffffff ;  /* 0xffffffff1f037836 */ /* 0x000fe20000000000 */
[----:B------:R-:W-:Y:S03]  /*47f0*/  BSSY.RECONVERGENT B1, `(.L_x_77) ;  /* 0x0000231000017945 */ /* 0x000fe60003800200 */
[----:B------:R-:W-:Y:S02]  /*4800*/  IMAD R3, R3, R36, RZ ;  /* 0x0000002403037224 */ /* 0x000fe400078e02ff */
[----:B---3--:R-:W-:-:S06]  /*4810*/  IMAD R0, R0, R0, RZ ;  /* 0x0000000000007224 */ /* 0x008fcc00078e02ff */
[----:B------:R-:W-:Y:S05]  /*4820*/  @!P0 BRA `(.L_x_78) ;  /* 0x0000002000b48947 */ /* 0x000fea0003800000 */
[----:B------:R-:W-:Y:S01]  /*4830*/  BSSY.RECONVERGENT B0, `(.L_x_79) ;  /* 0x00000a7000007945 */ /* 0x000fe20003800200 */
[----:B0-----:R-:W-:-:S07]  /*4840*/  IMAD.MOV.U32 R5, RZ, RZ, RZ ;  /* 0x000000ffff057224 */ /* 0x001fce00078e00ff */
.L_x_90:
[----:B0-----:R-:W0:Y:S01]  /*4850*/  LDCU UR4, c[0x0][0x3ac] ;  /* 0x00007580ff0477ac */ /* 0x001e220008000800 */
[----:B-12---:R-:W-:Y:S01]  /*4860*/  IMAD.WIDE.U32 R6, R5, 0x8, R22 ;  /* 0x0000000805067825 */ /* 0x006fe200078e0016 */
[----:B------:R-:W-:Y:S01]  /*4870*/  ISETP.GE.U32.AND P1, PT, R2, 0x7, PT ;  /* 0x000000070200780c */ /* 0x000fe20003f26070 */
[----:B------:R-:W-:Y:S01]  /*4880*/  BSSY.RECONVERGENT B2, `(.L_x_80) ;  /* 0x000003f000027945 */ /* 0x000fe20003800200 */
[----:B------:R-:W-:Y:S01]  /*4890*/  CS2R R14, SRZ ;  /* 0x00000000000e7805 */ /* 0x000fe2000001ff00 */
[----:B------:R-:W-:Y:S01]  /*48a0*/  IMAD.MOV.U32 R33, RZ, RZ, RZ ;  /* 0x000000ffff217224 */ /* 0x000fe200078e00ff */
[----:B------:R1:W-:Y:S01]  /*48b0*/  ST.E.64 desc[UR36][R6.64], RZ ;  /* 0x000000ff06007985 */ /* 0x0003e2000c101b24 */
[----:B0-----:R-:W-:-:S04]  /*48c0*/  IMAD.U32 R36, RZ, RZ, UR4 ;  /* 0x00000004ff247e24 */ /* 0x001fc8000f8e00ff */
[C---:B------:R-:W-:Y:S02]  /*48d0*/  IMAD R4, R5.reuse, R36, RZ ;  /* 0x0000002405047224 */ /* 0x040fe400078e02ff */
[----:B------:R-:W-:-:S05]  /*48e0*/  VIADD R5, R5, 0x1 ;  /* 0x0000000105057836 */ /* 0x000fca0000000000 */
[----:B------:R-:W-:Y:S01]  /*48f0*/  ISETP.NE.AND P0, PT, R5, R36, PT ;  /* 0x000000240500720c */ /* 0x000fe20003f05270 */
[----:B-1----:R-:W-:-:S12]  /*4900*/  @!P1 BRA `(.L_x_81) ;  /* 0x0000000000d89947 */ /* 0x002fd80003800000 */
[----:B------:R-:W-:Y:S01]  /*4910*/  BSSY.RECONVERGENT B3, `(.L_x_82) ;  /* 0x0000034000037945 */ /* 0x000fe20003800200 */
[----:B------:R-:W-:Y:S01]  /*4920*/  IMAD.MOV.U32 R33, RZ, RZ, RZ ;  /* 0x000000ffff217224 */ /* 0x000fe200078e00ff */
[----:B------:R-:W-:-:S07]  /*4930*/  CS2R R14, SRZ ;  /* 0x00000000000e7805 */ /* 0x000fce000001ff00 */
.L_x_83:
[----:B0-----:R-:W0:Y:S01]  /*4940*/  LDCU.64 UR4, c[0x0][0x380] ;  /* 0x00007000ff0477ac */ /* 0x001e220008000a00 */
[----:B------:R-:W-:Y:S01]  /*4950*/  VIADD R9, R31, 0xffffffff ;  /* 0xffffffff1f097836 */ /* 0x000fe20000000000 */
[----:B------:R-:W-:Y:S01]  /*4960*/  SHF.R.S32.HI R10, RZ, 0x1f, R3 ;  /* 0x0000001fff0a7819 */ /* 0x000fe20000011403 */
[----:B------:R-:W-:Y:S02]  /*4970*/  IMAD.IADD R8, R4, 0x1, R33 ;  /* 0x0000000104087824 */ /* 0x000fe400078e0221 */
[----:B------:R-:W-:Y:S01]  /*4980*/  IMAD R11, R0, R9, RZ ;  /* 0x00000009000b7224 */ /* 0x000fe200078e02ff */
[----:B------:R-:W-:-:S04]  /*4990*/  IADD3 R9, P2, PT, R3, R33, RZ ;  /* 0x0000002103097210 */ /* 0x000fc80007f5e0ff */
[----:B------:R-:W-:Y:S02]  /*49a0*/  IADD3 R12, P1, PT, R11, R8, RZ ;  /* 0x000000080b0c7210 */ /* 0x000fe40007f3e0ff */
[----:B------:R-:W-:Y:S01]  /*49b0*/  SHF.R.S32.HI R13, RZ, 0x1f, R11 ;  /* 0x0000001fff0d7819 */ /* 0x000fe2000001140b */
[----:B------:R-:W-:Y:S01]  /*49c0*/  IMAD.X R11, RZ, RZ, R10, P2 ;  /* 0x000000ffff0b7224 */ /* 0x000fe200010e060a */
[C---:B------:R-:W-:Y:S02]  /*49d0*/  LEA R8, P2, R9.reuse, R16, 0x3 ;  /* 0x0000001009087211 */ /* 0x040fe400078418ff */
[----:B------:R-:W-:Y:S02]  /*49e0*/  IADD3.X R13, PT, PT, RZ, R13, RZ, P1, !PT ;  /* 0x0000000dff0d7210 */ /* 0x000fe40000ffe4ff */
[----:B0-----:R-:W-:Y:S02]  /*49f0*/  LEA R10, P1, R12, UR4, 0x3 ;  /* 0x000000040c0a7c11 */ /* 0x001fe4000f8218ff */
[----:B------:R-:W-:-:S02]  /*4a00*/  LEA.HI.X R9, R9, R17, R11, 0x3, P2 ;  /* 0x0000001109097211 */ /* 0x000fc400010f1c0b */
[----:B------:R-:W-:-:S03]  /*4a10*/  LEA.HI.X R11, R12, UR5, R13, 0x3, P1 ;  /* 0x000000050c0b7c11 */ /* 0x000fc600088f1c0d */
[----:B------:R-:W2:Y:S04]  /*4a20*/  LD.E.64 R34, desc[UR36][R8.64] ;  /* 0x0000002408227980 */ /* 0x000ea8000c101b00 */
[----:B------:R-:W2:Y:S02]  /*4a30*/  LDG.E.64 R12, desc[UR36][R10.64] ;  /* 0x000000240a0c7981 */ /* 0x000ea4000c1e1b00 */
[----:B--2---:R-:W-:-:S07]  /*4a40*/  DFMA R34, R12, R34, R14 ;  /* 0x000000220c22722b */ /* 0x004fce000000000e */
[----:B------:R0:W-:Y:S04]  /*4a50*/  ST.E.64 desc[UR36][R6.64], R34 ;  /* 0x0000002206007985 */ /* 0x0001e8000c101b24 */
[----:B------:R-:W2:Y:S04]  /*4a60*/  LDG.E.64 R12, desc[UR36][R10.64+0x8] ;  /* 0x000008240a0c7981 */ /* 0x000ea8000c1e1b00 */
[----:B------:R-:W2:Y:S02]  /*4a70*/  LD.E.64 R20, desc[UR36][R8.64+0x8] ;  /* 0x0000082408147980 */ /* 0x000ea4000c101b00 */
[----:B--2---:R-:W-:-:S07]  /*4a80*/  DFMA R20, R12, R20, R34 ;  /* 0x000000140c14722b */ /* 0x004fce0000000022 */
[----:B------:R1:W-:Y:S04]  /*4a90*/  ST.E.64 desc[UR36][R6.64], R20 ;  /* 0x0000001406007985 */ /* 0x0003e8000c101b24 */
[----:B------:R-:W2:Y:S04]  /*4aa0*/  LDG.E.64 R12, desc[UR36][R10.64+0x10] ;  /* 0x000010240a0c7981 */ /* 0x000ea8000c1e1b00 */
[----:B------:R-:W2:Y:S02]  /*4ab0*/  LD.E.64 R14, desc[UR36][R8.64+0x10] ;  /* 0x00001024080e7980 */ /* 0x000ea4000c101b00 */
[----:B--2---:R-:W-:-:S07]  /*4ac0*/  DFMA R14, R12, R14, R20 ;  /* 0x0000000e0c0e722b */ /* 0x004fce0000000014 */
[----:B------:R2:W-:Y:S04]  /*4ad0*/  ST.E.64 desc[UR36][R6.64], R14 ;  /* 0x0000000e06007985 */ /* 0x0005e8000c101b24 */
[----:B------:R-:W3:Y:S04]  /*4ae0*/  LDG.E.64 R12, desc[UR36][R10.64+0x18] ;  /* 0x000018240a0c7981 */ /* 0x000ee8000c1e1b00 */
[----:B------:R-:W3:Y:S02]  /*4af0*/  LD.E.64 R38, desc[UR36][R8.64+0x18] ;  /* 0x0000182408267980 */ /* 0x000ee4000c101b00 */
[----:B---3--:R-:W-:-:S07]  /*4b00*/  DFMA R38, R12, R38, R14 ;  /* 0x000000260c26722b */ /* 0x008fce000000000e */
[----:B------:R3:W-:Y:S04]  /*4b10*/  ST.E.64 desc[UR36][R6.64], R38 ;  /* 0x0000002606007985 */ /* 0x0007e8000c101b24 */
[----:B------:R-:W4:Y:S04]  /*4b20*/  LDG.E.64 R12, desc[UR36][R10.64+0x20] ;  /* 0x000020240a0c7981 */ /* 0x000f28000c1e1b00 */
[----:B0-----:R-:W4:Y:S02]  /*4b30*/  LD.E.64 R34, desc[UR36][R8.64+0x20] ;  /* 0x0000202408227980 */ /* 0x001f24000c101b00 */
[----:B----4-:R-:W-:-:S07]  /*4b40*/  DFMA R34, R12, R34, R38 ;  /* 0x000000220c22722b */ /* 0x010fce0000000026 */
[----:B------:R0:W-:Y:S04]  /*4b50*/  ST.E.64 desc[UR36][R6.64], R34 ;  /* 0x0000002206007985 */ /* 0x0001e8000c101b24 */
[----:B-1----:R-:W4:Y:S04]  /*4b60*/  LDG.E.64 R20, desc[UR36][R10.64+0x28] ;  /* 0x000028240a147981 */ /* 0x002f28000c1e1b00 */
[----:B------:R-:W4:Y:S02]  /*4b70*/  LD.E.64 R12, desc[UR36][R8.64+0x28] ;  /* 0x00002824080c7980 */ /* 0x000f24000c101b00 */
[----:B----4-:R-:W-:-:S07]  /*4b80*/  DFMA R20, R20, R12, R34 ;  /* 0x0000000c1414722b */ /* 0x010fce0000000022 */
[----:B------:R0:W-:Y:S04]  /*4b90*/  ST.E.64 desc[UR36][R6.64], R20 ;  /* 0x0000001406007985 */ /* 0x0001e8000c101b24 */
[----:B------:R-:W4:Y:S04]  /*4ba0*/  LDG.E.64 R12, desc[UR36][R10.64+0x30] ;  /* 0x000030240a0c7981 */ /* 0x000f28000c1e1b00 */
[----:B--2---:R-:W4:Y:S02]  /*4bb0*/  LD.E.64 R14, desc[UR36][R8.64+0x30] ;  /* 0x00003024080e7980 */ /* 0x004f24000c101b00 */
[----:B----4-:R-:W-:-:S07]  /*4bc0*/  DFMA R12, R12, R14, R20 ;  /* 0x0000000e0c0c722b */ /* 0x010fce0000000014 */
[----:B------:R0:W-:Y:S04]  /*4bd0*/  ST.E.64 desc[UR36][R6.64], R12 ;  /* 0x0000000c06007985 */ /* 0x0001e8000c101b24 */
[----:B------:R-:W2:Y:S04]  /*4be0*/  LDG.E.64 R14, desc[UR36][R10.64+0x38] ;  /* 0x000038240a0e7981 */ /* 0x000ea8000c1e1b00 */
[----:B---3--:R-:W2:Y:S01]  /*4bf0*/  LD.E.64 R38, desc[UR36][R8.64+0x38] ;  /* 0x0000382408267980 */ /* 0x008ea2000c101b00 */
[----:B------:R-:W-:-:S05]  /*4c00*/  VIADD R33, R33, 0x8 ;  /* 0x0000000821217836 */ /* 0x000fca0000000000 */
[----:B------:R-:W-:Y:S01]  /*4c10*/  ISETP.NE.AND P1, PT, R33, R32, PT ;  /* 0x000000202100720c */ /* 0x000fe20003f25270 */
[----:B--2---:R-:W-:-:S07]  /*4c20*/  DFMA R14, R14, R38, R12 ;  /* 0x000000260e0e722b */ /* 0x004fce000000000c */
[----:B------:R0:W-:Y:S05]  /*4c30*/  ST.E.64 desc[UR36][R6.64], R14 ;  /* 0x0000000e06007985 */ /* 0x0001ea000c101b24 */
[----:B------:R-:W-:Y:S05]  /*4c40*/  @P1 BRA `(.L_x_83) ;  /* 0xfffffffc003c1947 */ /* 0x000fea000383ffff */
[----:B------:R-:W-:Y:S05]  /*4c50*/  BSYNC.RECONVERGENT B3 ;  /* 0x0000000000037941 */ /* 0x000fea0003800200 */
.L_x_82:
[----:B------:R-:W-:-:S07]  /*4c60*/  IMAD.MOV.U32 R33, RZ, RZ, R32 ;  /* 0x000000ffff217224 */ /* 0x000fce00078e0020 */
.L_x_81:
[----:B------:R-:W-:Y:S05]  /*4c70*/  BSYNC.RECONVERGENT B2 ;  /* 0x0000000000027941 */ /* 0x000fea0003800200 */
.L_x_80:
        /* <DEDUP_REMOVED lines=8> */
[----:B------:R-:W1:Y:S01]  /*4d00*/  LDCU UR4, c[0x0][0x380] ;  /* 0x00007000ff0477ac */ /* 0x000e620008000800 */
[----:B------:R-:W-:Y:S01]  /*4d10*/  VIADD R9, R31, 0xffffffff ;  /* 0xffffffff1f097836 */ /* 0x000fe20000000000 */
[----:B------:R-:W-:Y:S01]  /*4d20*/  SHF.R.S32.HI R10, RZ, 0x1f, R3 ;  /* 0x0000001fff0a7819 */ /* 0x000fe20000011403 */
[----:B------:R-:W-:Y:S01]  /*4d30*/  IMAD.IADD R8, R4, 0x1, R33 ;  /* 0x0000000104087824 */ /* 0x000fe200078e0221 */
[----:B------:R-:W2:Y:S01]  /*4d40*/  LDCU UR5, c[0x0][0x384] ;  /* 0x00007080ff0577ac */ /* 0x000ea20008000800 */
[----:B------:R-:W-:Y:S01]  /*4d50*/  IMAD R37, R0, R9, RZ ;  /* 0x0000000900257224 */ /* 0x000fe200078e02ff */
[----:B------:R-:W-:-:S04]  /*4d60*/  IADD3 R9, P3, PT, R3, R33, RZ ;  /* 0x0000002103097210 */ /* 0x000fc80007f7e0ff */
[----:B------:R-:W-:Y:S01]  /*4d70*/  IADD3 R11, P2, PT, R37, R8, RZ ;  /* 0x00000008250b7210 */ /* 0x000fe20007f5e0ff */
[----:B------:R-:W-:Y:S01]  /*4d80*/  IMAD.X R10, RZ, RZ, R10, P3 ;  /* 0x000000ffff0a7224 */ /* 0x000fe200018e060a */
[----:B------:R-:W-:Y:S02]  /*4d90*/  SHF.R.S32.HI R38, RZ, 0x1f, R37 ;  /* 0x0000001fff267819 */ /* 0x000fe40000011425 */
[----:B------:R-:W-:-:S03]  /*4da0*/  LEA R8, P3, R9, R16, 0x3 ;  /* 0x0000001009087211 */ /* 0x000fc600078618ff */
[----:B0-----:R-:W-:Y:S01]  /*4db0*/  IMAD.X R12, RZ, RZ, R38, P2 ;  /* 0x000000ffff0c7224 */ /* 0x001fe200010e0626 */
[----:B-1----:R-:W-:Y:S02]  /*4dc0*/  LEA R20, P2, R11, UR4, 0x3 ;  /* 0x000000040b147c11 */ /* 0x002fe4000f8418ff */
[----:B------:R-:W-:Y:S02]  /*4dd0*/  LEA.HI.X R9, R9, R17, R10, 0x3, P3 ;  /* 0x0000001109097211 */ /* 0x000fe400018f1c0a */
[----:B--2---:R-:W-:-:S03]  /*4de0*/  LEA.HI.X R21, R11, UR5, R12, 0x3, P2 ;  /* 0x000000050b157c11 */ /* 0x004fc600090f1c0c */
[----:B------:R-:W2:Y:S04]  /*4df0*/  LD.E.64 R34, desc[UR36][R8.64] ;  /* 0x0000002408227980 */ /* 0x000ea8000c101b00 */
[----:B------:R-:W2:Y:S01]  /*4e00*/  LDG.E.64 R12, desc[UR36][R20.64] ;  /* 0x00000024140c7981 */ /* 0x000ea2000c1e1b00 */
[----:B------:R-:W-:-:S04]  /*4e10*/  IADD3 R11, P2, P3, R37, R33, R4 ;  /* 0x00000021250b7210 */ /* 0x000fc80007b5e004 */
[----:B------:R-:W-:Y:S02]  /*4e20*/  IADD3.X R38, PT, PT, R38, RZ, RZ, P2, P3 ;  /* 0x000000ff26267210 */ /* 0x000fe400017e64ff */
[----:B------:R-:W-:-:S04]  /*4e30*/  LEA R10, P2, R11, UR4, 0x3 ;  /* 0x000000040b0a7c11 */ /* 0x000fc8000f8418ff */
[----:B------:R-:W-:Y:S01]  /*4e40*/  LEA.HI.X R11, R11, UR5, R38, 0x3, P2 ;  /* 0x000000050b0b7c11 */ /* 0x000fe200090f1c26 */
        /* <DEDUP_REMOVED lines=10> */
[----:B------:R-:W2:Y:S04]  /*4ef0*/  LDG.E.64 R14, desc[UR36][R10.64+0x18] ;  /* 0x000018240a0e7981 */ /* 0x000ea8000c1e1b00 */
[----:B------:R-:W2:Y:S01]  /*4f00*/  LD.E.64 R38, desc[UR36][R8.64+0x18] ;  /* 0x0000182408267980 */ /* 0x000ea2000c101b00 */
[----:B------:R-:W-:Y:S01]  /*4f10*/  VIADD R33, R33, 0x4 ;  /* 0x0000000421217836 */ /* 0x000fe20000000000 */
[----:B--2---:R-:W-:-:S07]  /*4f20*/  DFMA R14, R14, R38, R20 ;  /* 0x000000260e0e722b */ /* 0x004fce0000000014 */
[----:B------:R1:W-:Y:S04]  /*4f30*/  ST.E.64 desc[UR36][R6.64], R14 ;  /* 0x0000000e06007985 */ /* 0x0003e8000c101b24 */
.L_x_87:
[----:B------:R-:W-:Y:S05]  /*4f40*/  BSYNC.RECONVERGENT B3 ;  /* 0x0000000000037941 */ /* 0x000fea0003800200 */
.L_x_86:
[----:B------:R-:W-:Y:S05]  /*4f50*/  @!P1 BRA `(.L_x_85) ;  /* 0x0000000000c89947 */ /* 0x000fea0003800000 */
[----:B------:R-:W-:Y:S01]  /*4f60*/  ISETP.NE.AND P2, PT, R27, 0x1, PT ;  /* 0x000000011b00780c */ /* 0x000fe20003f45270 */
[----:B------:R-:W-:Y:S01]  /*4f70*/  VIADD R9, R31, 0xffffffff ;  /* 0xffffffff1f097836 */ /* 0x000fe20000000000 */
[----:B------:R-:W-:Y:S01]  /*4f80*/  BSSY.RECONVERGENT B3, `(.L_x_88) ;  /* 0x000001e000037945 */ /* 0x000fe20003800200 */
[----:B------:R-:W-:Y:S02]  /*4f90*/  ISETP.NE.AND P1, PT, R29, RZ, PT ;  /* 0x000000ff1d00720c */ /* 0x000fe40003f25270 */
[----:B01----:R-:W-:-:S08]  /*4fa0*/  IMAD R34, R0, R9, RZ ;  /* 0x0000000900227224 */ /* 0x003fd000078e02ff */
[----:B------:R-:W-:Y:S05]  /*4fb0*/  @!P2 BRA `(.L_x_89) ;  /* 0x000000000068a947 */ /* 0x000fea0003800000 */
[----:B------:R-:W0:Y:S01]  /*4fc0*/  LDCU UR4, c[0x0][0x380] ;  /* 0x00007000ff0477ac */ /* 0x000e220008000800 */
[----:B------:R-:W-:Y:S01]  /*4fd0*/  IMAD.IADD R9, R4, 0x1, R33 ;  /* 0x0000000104097824 */ /* 0x000fe200078e0221 */
[----:B------:R-:W-:Y:S01]  /*4fe0*/  SHF.R.S32.HI R8, RZ, 0x1f, R3 ;  /* 0x0000001fff087819 */ /* 0x000fe20000011403 */
[----:B------:R-:W1:Y:S01]  /*4ff0*/  LDCU UR5, c[0x0][0x384] ;  /* 0x00007080ff0577ac */ /* 0x000e620008000800 */
[----:B------:R-:W-:Y:S02]  /*5000*/  IADD3 R13, P3, PT, R3, R33, RZ ;  /* 0x00000021030d7210 */ /* 0x000fe40007f7e0ff */
[----:B------:R-:W-:Y:S02]  /*5010*/  SHF.R.S32.HI R38, RZ, 0x1f, R34 ;  /* 0x0000001fff267819 */ /* 0x000fe40000011422 */
[----:B------:R-:W-:Y:S01]  /*5020*/  IADD3 R10, P2, PT, R34, R9, RZ ;  /* 0x00000009220a7210 */ /* 0x000fe20007f5e0ff */
[----:B------:R-:W-:Y:S01]  /*5030*/  IMAD.X R9, RZ, RZ, R8, P3 ;  /* 0x000000ffff097224 */ /* 0x000fe200018e0608 */
[----:B------:R-:W-:-:S03]  /*5040*/  LEA R8, P3, R13, R16, 0x3 ;  /* 0x000000100d087211 */ /* 0x000fc600078618ff */
[----:B------:R-:W-:Y:S01]  /*5050*/  IMAD.X R11, RZ, RZ, R38, P2 ;  /* 0x000000ffff0b7224 */ /* 0x000fe200010e0626 */
[----:B------:R-:W-:Y:S02]  /*5060*/  LEA.HI.X R9, R13, R17, R9, 0x3, P3 ;  /* 0x000000110d097211 */ /* 0x000fe400018f1c09 */
[----:B0-----:R-:W-:-:S04]  /*5070*/  LEA R12, P2, R10, UR4, 0x3 ;  /* 0x000000040a0c7c11 */ /* 0x001fc8000f8418ff */
[----:B-1----:R-:W-:Y:S02]  /*5080*/  LEA.HI.X R13, R10, UR5, R11, 0x3, P2 ;  /* 0x000000050a0d7c11 */ /* 0x002fe400090f1c0b */
        /* <DEDUP_REMOVED lines=8> */
[----:B------:R-:W2:Y:S04]  /*5110*/  LD.E.64 R14, desc[UR36][R8.64+0x8] ;  /* 0x00000824080e7980 */ /* 0x000ea8000c101b00 */
[----:B------:R-:W2:Y:S01]  /*5120*/  LDG.E.64 R20, desc[UR36][R20.64+0x8] ;  /* 0x0000082414147981 */ /* 0x000ea2000c1e1b00 */
[----:B------:R-:W-:Y:S01]  /*5130*/  VIADD R33, R33, 0x2 ;  /* 0x0000000221217836 */ /* 0x000fe20000000000 */
[----:B--2---:R-:W-:-:S07]  /*5140*/  DFMA R14, R20, R14, R10 ;  /* 0x0000000e140e722b */ /* 0x004fce000000000a */
[----:B------:R0:W-:Y:S04]  /*5150*/  ST.E.64 desc[UR36][R6.64], R14 ;  /* 0x0000000e06007985 */ /* 0x0001e8000c101b24 */
.L_x_89:
[----:B------:R-:W-:Y:S05]  /*5160*/  BSYNC.RECONVERGENT B3 ;  /* 0x0000000000037941 */ /* 0x000fea0003800200 */
.L_x_88:
[----:B------:R-:W-:Y:S05]  /*5170*/  @!P1 BRA `(.L_x_85) ;  /* 0x0000000000409947 */ /* 0x000fea0003800000 */
[----:B------:R-:W1:Y:S01]  /*5180*/  LDCU.64 UR4, c[0x0][0x380] ;  /* 0x00007000ff0477ac */ /* 0x000e620008000a00 */
[----:B------:R-:W-:Y:S01]  /*5190*/  IMAD.IADD R9, R4, 0x1, R33 ;  /* 0x0000000104097824 */ /* 0x000fe200078e0221 */
[----:B0-----:R-:W-:Y:S02]  /*51a0*/  IADD3 R11, P2, PT, R3, R33, RZ ;  /* 0x00000021030b7210 */ /* 0x001fe40007f5e0ff */
[----:B------:R-:W-:Y:S02]  /*51b0*/  SHF.R.S32.HI R4, RZ, 0x1f, R3 ;  /* 0x0000001fff047819 */ /* 0x000fe40000011403 */
[----:B------:R-:W-:Y:S02]  /*51c0*/  IADD3 R9, P1, PT, R34, R9, RZ ;  /* 0x0000000922097210 */ /* 0x000fe40007f3e0ff */
[----:B------:R-:W-:Y:S01]  /*51d0*/  SHF.R.S32.HI R12, RZ, 0x1f, R34 ;  /* 0x0000001fff0c7819 */ /* 0x000fe20000011422 */
[----:B------:R-:W-:Y:S01]  /*51e0*/  IMAD.X R4, RZ, RZ, R4, P2 ;  /* 0x000000ffff047224 */ /* 0x000fe200010e0604 */
[----:B------:R-:W-:-:S03]  /*51f0*/  LEA R10, P2, R11, R16, 0x3 ;  /* 0x000000100b0a7211 */ /* 0x000fc600078418ff */
[----:B------:R-:W-:Y:S01]  /*5200*/  IMAD.X R12, RZ, RZ, R12, P1 ;  /* 0x000000ffff0c7224 */ /* 0x000fe200008e060c */
[----:B------:R-:W-:Y:S02]  /*5210*/  LEA.HI.X R11, R11, R17, R4, 0x3, P2 ;  /* 0x000000110b0b7211 */ /* 0x000fe400010f1c04 */
[----:B-1----:R-:W-:-:S04]  /*5220*/  LEA R8, P1, R9, UR4, 0x3 ;  /* 0x0000000409087c11 */ /* 0x002fc8000f8218ff */
[----:B------:R-:W2:Y:S01]  /*5230*/  LD.E.64 R10, desc[UR36][R10.64] ;  /* 0x000000240a0a7980 */ /* 0x000ea2000c101b00 */
[----:B------:R-:W-:-:S06]  /*5240*/  LEA.HI.X R9, R9, UR5, R12, 0x3, P1 ;  /* 0x0000000509097c11 */ /* 0x000fcc00088f1c0c */
[----:B------:R-:W2:Y:S02]  /*5250*/  LDG.E.64 R8, desc[UR36][R8.64] ;  /* 0x0000002408087981 */ /* 0x000ea4000c1e1b00 */
[----:B--2---:R-:W-:-:S07]  /*5260*/  DFMA R14, R8, R10, R14 ;  /* 0x0000000a080e722b */ /* 0x004fce000000000e */
[----:B------:R2:W-:Y:S04]  /*5270*/  ST.E.64 desc[UR36][R6.64], R14 ;  /* 0x0000000e06007985 */ /* 0x0005e8000c101b24 */
.L_x_85:
[----:B------:R-:W-:Y:S05]  /*5280*/  BSYNC.RECONVERGENT B2 ;  /* 0x0000000000027941 */ /* 0x000fea0003800200 */
.L_x_84:
[----:B------:R-:W-:Y:S05]  /*5290*/  @P0 BRA `(.L_x_90) ;  /* 0xfffffff4006c0947 */ /* 0x000fea000383ffff */
[----:B------:R-:W-:Y:S05]  /*52a0*/  BSYNC.RECONVERGENT B0 ;  /* 0x0000000000007941 */ /* 0x000fea0003800200 */
.L_x_79:
[----:B------:R-:W-:-:S13]  /*52b0*/  ISETP.GE.AND P0, PT, R36, 0x1, PT ;  /* 0x000000012400780c */ /* 0x000fda0003f06270 */
[----:B------:R-:W-:Y:S05]  /*52c0*/  @!P0 BRA `(.L_x_78) ;  /* 0x00000018000c8947 */ /* 0x000fea0003800000 */
[----:B------:R-:W-:Y:S01]  /*52d0*/  ISETP.GE.U32.AND P0, PT, R2, 0xf, PT ;  /* 0x0000000f0200780c */ /* 0x000fe20003f06070 */
[----:B------:R-:W-:Y:S01]  /*52e0*/  BSSY.RECONVERGENT B0, `(.L_x_91) ;  /* 0x0000052000007945 */ /* 0x000fe20003800200 */
[----:B------:R-:W-:-:S11]  /*52f0*/  IMAD.MOV.U32 R3, RZ, RZ, RZ ;  /* 0x000000ffff037224 */ /* 0x000fd600078e00ff */
[----:B------:R-:W-:Y:S05]  /*5300*/  @!P0 BRA `(.L_x_92) ;  /* 0x00000004003c8947 */ /* 0x000fea0003800000 */
[----:B------:R-:W-:Y:S01]  /*5310*/  IMAD R3, R31, R36, RZ ;  /* 0x000000241f037224 */ /* 0x000fe200078e02ff */
[----:B------:R-:W-:Y:S01]  /*5320*/  BSSY.RECONVERGENT B2, `(.L_x_93) ;  /* 0x000004c000027945 */ /* 0x000fe20003800200 */
[----:B------:R-:W-:-:S03]  /*5330*/  MOV R9, RZ ;  /* 0x000000ff00097202 */ /* 0x000fc60000000f00 */
[----:B------:R-:W-:-:S07]  /*5340*/  SHF.R.S32.HI R8, RZ, 0x1f, R3 ;  /* 0x0000001fff087819 */ /* 0x000fce0000011403 */
.L_x_94:
[----:B------:R-:W3:Y:S01]  /*5350*/  LDCU.64 UR4, c[0x0][0x398] ;  /* 0x00007300ff0477ac */ /* 0x000ee20008000a00 */
[----:B012---:R-:W-:Y:S01]  /*5360*/  IADD3 R7, P0, PT, R3, R9, RZ ;  /* 0x0000000903077210 */ /* 0x007fe20007f1e0ff */
[----:B------:R-:W-:-:S04]  /*5370*/  IMAD.WIDE.U32 R4, R9, 0x8, R22 ;  /* 0x0000000809047825 */ /* 0x000fc800078e0016 */
[----:B------:R-:W-:Y:S01]  /*5380*/  IMAD.X R10, RZ, RZ, R8, P0 ;  /* 0x000000ffff0a7224 */ /* 0x000fe200000e0608 */
[----:B------:R-:W2:Y:S04]  /*5390*/  LD.E.64 R12, desc[UR36][R4.64] ;  /* 0x00000024040c7980 */ /* 0x000ea8000c101b00 */
[----:B------:R-:W4:Y:S04]  /*53a0*/  LD.E.64 R14, desc[UR36][R4.64+0x8] ;  /* 0x00000824040e7980 */ /* 0x000f28000c101b00 */
[----:B------:R-:W5:Y:S01]  /*53b0*/  LD.E.64 R20, desc[UR36][R4.64+0x10] ;  /* 0x0000102404147980 */ /* 0x000f62000c101b00 */
[----:B---3--:R-:W-:-:S03]  /*53c0*/  LEA R6, P0, R7, UR4, 0x3 ;  /* 0x0000000407067c11 */ /* 0x008fc6000f8018ff */
[----:B------:R-:W3:Y:S01]  /*53d0*/  LD.E.64 R34, desc[UR36][R4.64+0x18] ;  /* 0x0000182404227980 */ /* 0x000ee2000c101b00 */
[----:B------:R-:W-:-:S05]  /*53e0*/  LEA.HI.X R7, R7, UR5, R10, 0x3, P0 ;  /* 0x0000000507077c11 */ /* 0x000fca00080f1c0a */
[----:B------:R-:W2:Y:S02]  /*53f0*/  LDG.E.64 R10, desc[UR36][R6.64] ;  /* 0x00000024060a7981 */ /* 0x000ea4000c1e1b00 */
[----:B--2---:R-:W-:-:S07]  /*5400*/  DADD R10, R10, -R12 ;  /* 0x000000000a0a7229 */ /* 0x004fce000000080c */
[----:B------:R0:W-:Y:S04]  /*5410*/  ST.E.64 desc[UR36][R4.64], R10 ;  /* 0x0000000a04007985 */ /* 0x0001e8000c101b24 */
[----:B------:R-:W4:Y:S02]  /*5420*/  LDG.E.64 R12, desc[UR36][R6.64+0x8] ;  /* 0x00000824060c7981 */ /* 0x000f24000c1e1b00 */
[----:B----4-:R-:W-:-:S07]  /*5430*/  DADD R12, R12, -R14 ;  /* 0x000000000c0c7229 */ /* 0x010fce000000080e */
[----:B------:R1:W-:Y:S04]  /*5440*/  ST.E.64 desc[UR36][R4.64+0x8], R12 ;  /* 0x0000080c04007985 */ /* 0x0003e8000c101b24 */
[----:B------:R-:W5:Y:S02]  /*5450*/  LDG.E.64 R14, desc[UR36][R6.64+0x10] ;  /* 0x00001024060e7981 */ /* 0x000f64000c1e1b00 */
[----:B-----5:R-:W-:-:S07]  /*5460*/  DADD R14, R14, -R20 ;  /* 0x000000000e0e7229 */ /* 0x020fce0000000814 */
[----:B------:R2:W-:Y:S04]  /*5470*/  ST.E.64 desc[UR36][R4.64+0x10], R14 ;  /* 0x0000100e04007985 */ /* 0x0005e8000c101b24 */
[----:B------:R-:W3:Y:S02]  /*5480*/  LDG.E.64 R20, desc[UR36][R6.64+0x18] ;  /* 0x0000182406147981 */ /* 0x000ee4000c1e1b00 */
[----:B---3--:R-:W-:Y:S02]  /*5490*/  DADD R20, R20, -R34 ;  /* 0x0000000014147229 */ /* 0x008fe40000000822 */
        /* <DEDUP_REMOVED lines=53> */
.L_x_93:
[----:B------:R-:W-:-:S07]  /*57f0*/  IMAD.MOV.U32 R3, RZ, RZ, R30 ;  /* 0x000000ffff037224 */ /* 0x000fce00078e001e */
.L_x_92:
[----:B------:R-:W-:Y:S05]  /*5800*/  BSYNC.RECONVERGENT B0 ;  /* 0x0000000000007941 */ /* 0x000fea0003800200 */
.L_x_91:
[----:B------:R-:W-:Y:S01]  /*5810*/  ISETP.NE.AND P0, PT, R28, RZ, PT ;  /* 0x000000ff1c00720c */ /* 0x000fe20003f05270 */
[----:B------:R-:W-:Y:S01]  /*5820*/  BSSY.RECONVERGENT B0, `(.L_x_95) ;  /* 0x0000067000007945 */ /* 0x000fe20003800200 */
[----:B------:R-:W-:-:S11]  /*5830*/  VIADD R33, R26, 0xffffffff ;  /* 0xffffffff1a217836 */ /* 0x000fd60000000000 */
[----:B------:R-:W-:Y:S05]  /*5840*/  @!P0 BRA `(.L_x_96) ;  /* 0x0000000400908947 */ /* 0x000fea0003800000 */
[----:B0-----:R-:W-:Y:S01]  /*5850*/  VIADD R4, R28, 0xffffffff ;  /* 0xffffffff1c047836 */ /* 0x001fe20000000000 */
[----:B------:R-:W-:Y:S01]  /*5860*/  BSSY.RECONVERGENT B2, `(.L_x_97) ;  /* 0x000002c000027945 */ /* 0x000fe20003800200 */
[----:B------:R-:W-:-:S03]  /*5870*/  ISETP.NE.AND P1, PT, R26, RZ, PT ;  /* 0x000000ff1a00720c */ /* 0x000fc60003f25270 */
[----:B------:R-:W-:-:S13]  /*5880*/  ISETP.GE.U32.AND P0, PT, R4, 0x7, PT ;  /* 0x000000070400780c */ /* 0x000fda0003f06070 */
[----:B------:R-:W-:Y:S05]  /*5890*/  @!P0 BRA `(.L_x_98) ;  /* 0x0000000000a08947 */ /* 0x000fea0003800000 */
[----:B------:R-:W0:Y:S01]  /*58a0*/  LDCU.64 UR4, c[0x0][0x398] ;  /* 0x00007300ff0477ac */ /* 0x000e220008000a00 */
[----:B------:R-:W-:Y:S02]  /*58b0*/  IMAD R8, R31, R36, RZ ;  /* 0x000000241f087224 */ /* 0x000fe400078e02ff */
[----:B------:R-:W-:-:S03]  /*58c0*/  IMAD.WIDE.U32 R4, R3, 0x8, R22 ;  /* 0x0000000803047825 */ /* 0x000fc600078e0016 */
[----:B-12---:R-:W-:Y:S02]  /*58d0*/  IADD3 R7, P0, PT, R3, R8, RZ ;  /* 0x0000000803077210 */ /* 0x006fe40007f1e0ff */
[----:B------:R-:W2:Y:S02]  /*58e0*/  LD.E.64 R10, desc[UR36][R4.64] ;  /* 0x00000024040a7980 */ /* 0x000ea4000c101b00 */
[----:B------:R-:W-:Y:S02]  /*58f0*/  LEA.HI.X.SX32 R8, R8, RZ, 0x1, P0 ;  /* 0x000000ff08087211 */ /* 0x000fe400000f0eff */
[----:B------:R-:W3:Y:S04]  /*5900*/  LD.E.64 R12, desc[UR36][R4.64+0x8] ;  /* 0x00000824040c7980 */ /* 0x000ee8000c101b00 */
[----:B------:R-:W4:Y:S01]  /*5910*/  LD.E.64 R14, desc[UR36][R4.64+0x10] ;  /* 0x00001024040e7980 */ /* 0x000f22000c101b00 */
[----:B0-----:R-:W-:-:S03]  /*5920*/  LEA R6, P0, R7, UR4, 0x3 ;  /* 0x0000000407067c11 */ /* 0x001fc6000f8018ff */
[----:B------:R-:W5:Y:S01]  /*5930*/  LD.E.64 R20, desc[UR36][R4.64+0x18] ;  /* 0x0000182404147980 */ /* 0x000f62000c101b00 */
[----:B------:R-:W-:-:S05]  /*5940*/  LEA.HI.X R7, R7, UR5, R8, 0x3, P0 ;  /* 0x0000000507077c11 */ /* 0x000fca00080f1c08 */
[----:B------:R-:W2:Y:S02]  /*5950*/  LDG.E.64 R8, desc[UR36][R6.64] ;  /* 0x0000002406087981 */ /* 0x000ea4000c1e1b00 */
[----:B--2---:R-:W-:-:S07]  /*5960*/  DADD R8, R8, -R10 ;  /* 0x0000000008087229 */ /* 0x004fce000000080a */
[----:B------:R0:W-:Y:S04]  /*5970*/  ST.E.64 desc[UR36][R4.64], R8 ;  /* 0x0000000804007985 */ /* 0x0001e8000c101b24 */
[----:B------:R-:W3:Y:S02]  /*5980*/  LDG.E.64 R10, desc[UR36][R6.64+0x8] ;  /* 0x00000824060a7981 */ /* 0x000ee4000c1e1b00 */
[----:B---3--:R-:W-:-:S07]  /*5990*/  DADD R10, R10, -R12 ;  /* 0x000000000a0a7229 */ /* 0x008fce000000080c */
[----:B------:R1:W-:Y:S04]  /*59a0*/  ST.E.64 desc[UR36][R4.64+0x8], R10 ;  /* 0x0000080a04007985 */ /* 0x0003e8000c101b24 */
[----:B------:R-:W4:Y:S02]  /*59b0*/  LDG.E.64 R12, desc[UR36][R6.64+0x10] ;  /* 0x00001024060c7981 */ /* 0x000f24000c1e1b00 */
[----:B----4-:R-:W-:-:S07]  /*59c0*/  DADD R12, R12, -R14 ;  /* 0x000000000c0c7229 */ /* 0x010fce000000080e */
[----:B------:R2:W-:Y:S04]  /*59d0*/  ST.E.64 desc[UR36][R4.64+0x10], R12 ;  /* 0x0000100c04007985 */ /* 0x0005e8000c101b24 */
[----:B------:R-:W5:Y:S02]  /*59e0*/  LDG.E.64 R14, desc[UR36][R6.64+0x18] ;  /* 0x00001824060e7981 */ /* 0x000f64000c1e1b00 */
[----:B-----5:R-:W-:Y:S02]  /*59f0*/  DADD R14, R14, -R20 ;  /* 0x000000000e0e7229 */ /* 0x020fe40000000814 */
        /* <DEDUP_REMOVED lines=14> */
[----:B----4-:R-:W2:Y:S01]  /*5ae0*/  LDG.E.64 R14, desc[UR36][R6.64+0x38] ;  /* 0x00003824060e7981 */ /* 0x010ea2000c1e1b00 */
[----:B------:R-:W-:Y:S01]  /*5af0*/  VIADD R3, R3, 0x8 ;  /* 0x0000000803037836 */ /* 0x000fe20000000000 */
[----:B--2---:R-:W-:-:S07]  /*5b00*/  DADD R14, R14, -R20 ;  /* 0x000000000e0e7229 */ /* 0x004fce0000000814 */
[----:B------:R0:W-:Y:S04]  /*5b10*/  ST.E.64 desc[UR36][R4.64+0x38], R14 ;  /* 0x0000380e04007985 */ /* 0x0001e8000c101b24 */
.L_x_98:
[----:B------:R-:W-:Y:S05]  /*5b20*/  BSYNC.RECONVERGENT B2 ;  /* 0x0000000000027941 */ /* 0x000fea0003800200 */
.L_x_97:
[----:B------:R-:W-:Y:S05]  /*5b30*/  @!P1 BRA `(.L_x_96) ;  /* 0x0000000000d49947 */ /* 0x000fea0003800000 */
[----:B------:R-:W-:Y:S01]  /*5b40*/  ISETP.GE.U32.AND P0, PT, R33, 0x3, PT ;  /* 0x000000032100780c */ /* 0x000fe20003f06070 */
[----:B------:R-:W-:Y:S01]  /*5b50*/  BSSY.RECONVERGENT B2, `(.L_x_99) ;  /* 0x000001b000027945 */ /* 0x000fe20003800200 */
[----:B------:R-:W-:-:S11]  /*5b60*/  ISETP.NE.AND P1, PT, R27, RZ, PT ;  /* 0x000000ff1b00720c */ /* 0x000fd60003f25270 */
[----:B------:R-:W-:Y:S05]  /*5b70*/  @!P0 BRA `(.L_x_100) ;  /* 0x0000000000608947 */ /* 0x000fea0003800000 */
[----:B------:R-:W3:Y:S01]  /*5b80*/  LDCU.64 UR4, c[0x0][0x398] ;  /* 0x00007300ff0477ac */ /* 0x000ee20008000a00 */
[----:B0-----:R-:W-:-:S05]  /*5b90*/  IMAD R4, R31, R36, RZ ;  /* 0x000000241f047224 */ /* 0x001fca00078e02ff */
[----:B-12---:R-:W-:-:S04]  /*5ba0*/  IADD3 R7, P0, PT, R3, R4, RZ ;  /* 0x0000000403077210 */ /* 0x006fc80007f1e0ff */
[----:B------:R-:W-:Y:S01]  /*5bb0*/  LEA.HI.X.SX32 R8, R4, RZ, 0x1, P0 ;  /* 0x000000ff04087211 */ /* 0x000fe200000f0eff */
[----:B------:R-:W-:-:S05]  /*5bc0*/  IMAD.WIDE.U32 R4, R3, 0x8, R22 ;  /* 0x0000000803047825 */ /* 0x000fca00078e0016 */
[----:B------:R-:W2:Y:S01]  /*5bd0*/  LD.E.64 R10, desc[UR36][R4.64] ;  /* 0x00000024040a7980 */ /* 0x000ea2000c101b00 */
[----:B---3--:R-:W-:-:S03]  /*5be0*/  LEA R6, P0, R7, UR4, 0x3 ;  /* 0x0000000407067c11 */ /* 0x008fc6000f8018ff */
[----:B------:R-:W3:Y:S01]  /*5bf0*/  LD.E.64 R12, desc[UR36][R4.64+0x8] ;  /* 0x00000824040c7980 */ /* 0x000ee2000c101b00 */
[----:B------:R-:W-:-:S03]  /*5c00*/  LEA.HI.X R7, R7, UR5, R8, 0x3, P0 ;  /* 0x0000000507077c11 */ /* 0x000fc600080f1c08 */
[----:B------:R-:W4:Y:S04]  /*5c10*/  LD.E.64 R14, desc[UR36][R4.64+0x10] ;  /* 0x00001024040e7980 */ /* 0x000f28000c101b00 */
[----:B------:R-:W2:Y:S04]  /*5c20*/  LDG.E.64 R8, desc[UR36][R6.64] ;  /* 0x0000002406087981 */ /* 0x000ea8000c1e1b00 */
[----:B------:R-:W5:Y:S01]  /*5c30*/  LD.E.64 R20, desc[UR36][R4.64+0x18] ;  /* 0x0000182404147980 */ /* 0x000f62000c101b00 */
        /* <DEDUP_REMOVED lines=12> */
.L_x_100:
[----:B------:R-:W-:Y:S05]  /*5d00*/  BSYNC.RECONVERGENT B2 ;  /* 0x0000000000027941 */ /* 0x000fea0003800200 */
.L_x_99:
[----:B------:R-:W-:Y:S05]  /*5d10*/  @!P1 BRA `(.L_x_96) ;  /* 0x00000000005c9947 */ /* 0x000fea0003800000 */
[----:B------:R-:W3:Y:S01]  /*5d20*/  LDCU.64 UR4, c[0x0][0x398] ;  /* 0x00007300ff0477ac */ /* 0x000ee20008000a00 */
[----:B0-----:R-:W-:Y:S02]  /*5d30*/  IMAD R8, R31, R36, RZ ;  /* 0x000000241f087224 */ /* 0x001fe400078e02ff */
[----:B-12---:R-:W-:-:S03]  /*5d40*/  IMAD.WIDE.U32 R6, R3, 0x8, R22 ;  /* 0x0000000803067825 */ /* 0x006fc600078e0016 */
[----:B------:R-:W-:Y:S02]  /*5d50*/  IADD3 R5, P0, PT, R3, R8, RZ ;  /* 0x0000000803057210 */ /* 0x000fe40007f1e0ff */
[----:B------:R-:W2:Y:S02]  /*5d60*/  LD.E.64 R10, desc[UR36][R6.64] ;  /* 0x00000024060a7980 */ /* 0x000ea4000c101b00 */
[----:B------:R-:W-:Y:S02]  /*5d70*/  LEA.HI.X.SX32 R8, R8, RZ, 0x1, P0 ;  /* 0x000000ff08087211 */ /* 0x000fe400000f0eff */
[----:B---3--:R-:W-:-:S04]  /*5d80*/  LEA R4, P0, R5, UR4, 0x3 ;  /* 0x0000000405047c11 */ /* 0x008fc8000f8018ff */
[----:B------:R-:W-:-:S05]  /*5d90*/  LEA.HI.X R5, R5, UR5, R8, 0x3, P0 ;  /* 0x0000000505057c11 */ /* 0x000fca00080f1c08 */
[----:B------:R-:W2:Y:S01]  /*5da0*/  LDG.E.64 R8, desc[UR36][R4.64] ;  /* 0x0000002404087981 */ /* 0x000ea2000c1e1b00 */
[----:B------:R-:W-:Y:S01]  /*5db0*/  ISETP.NE.AND P0, PT, R27, 0x1, PT ;  /* 0x000000011b00780c */ /* 0x000fe20003f05270 */
[----:B--2---:R-:W-:-:S07]  /*5dc0*/  DADD R8, R8, -R10 ;  /* 0x0000000008087229 */ /* 0x004fce000000080a */
[----:B------:R3:W-:Y:S05]  /*5dd0*/  ST.E.64 desc[UR36][R6.64], R8 ;  /* 0x0000000806007985 */ /* 0x0007ea000c101b24 */
[----:B------:R-:W-:Y:S05]  /*5de0*/  @!P0 BRA `(.L_x_96) ;  /* 0x0000000000288947 */ /* 0x000fea0003800000 */
[----:B---3--:R-:W2:Y:S04]  /*5df0*/  LDG.E.64 R8, desc[UR36][R4.64+0x8] ;  /* 0x0000082404087981 */ /* 0x008ea8000c1e1b00 */
[----:B------:R-:W2:Y:S01]  /*5e00*/  LD.E.64 R10, desc[UR36][R6.64+0x8] ;  /* 0x00000824060a7980 */ /* 0x000ea2000c101b00 */
[----:B------:R-:W-:Y:S01]  /*5e10*/  ISETP.NE.AND P0, PT, R27, 0x2, PT ;  /* 0x000000021b00780c */ /* 0x000fe20003f05270 */
[----:B--2---:R-:W-:-:S07]  /*5e20*/  DADD R8, R8, -R10 ;  /* 0x0000000008087229 */ /* 0x004fce000000080a */
[----:B------:R4:W-:Y:S05]  /*5e30*/  ST.E.64 desc[UR36][R6.64+0x8], R8 ;  /* 0x0000080806007985 */ /* 0x0009ea000c101b24 */
[----:B------:R-:W-:Y:S05]  /*5e40*/  @!P0 BRA `(.L_x_96) ;  /* 0x0000000000108947 */ /* 0x000fea0003800000 */
[----:B------:R-:W2:Y:S04]  /*5e50*/  LDG.E.64 R4, desc[UR36][R4.64+0x10] ;  /* 0x0000102404047981 */ /* 0x000ea8000c1e1b00 */
[----:B----4-:R-:W2:Y:S02]  /*5e60*/  LD.E.64 R8, desc[UR36][R6.64+0x10] ;  /* 0x0000102406087980 */ /* 0x010ea4000c101b00 */
[----:B--2---:R-:W-:-:S07]  /*5e70*/  DADD R8, R4, -R8 ;  /* 0x0000000004087229 */ /* 0x004fce0000000808 */
[----:B------:R0:W-:Y:S04]  /*5e80*/  ST.E.64 desc[UR36][R6.64+0x10], R8 ;  /* 0x0000100806007985 */ /* 0x0001e8000c101b24 */
.L_x_96:
[----:B------:R-:W-:Y:S05]  /*5e90*/  BSYNC.RECONVERGENT B0 ;  /* 0x0000000000007941 */ /* 0x000fea0003800200 */
.L_x_95:
[----:B0-----:R-:W-:-:S07]  /*5ea0*/  IMAD.MOV.U32 R5, RZ, RZ, RZ ;  /* 0x000000ffff057224 */ /* 0x001fce00078e00ff */
.L_x_111:
[----:B0-----:R-:W0:Y:S01]  /*5eb0*/  LDCU UR4, c[0x0][0x3ac] ;  /* 0x00007580ff0477ac */ /* 0x001e220008000800 */
[----:B------:R-:W-:Y:S01]  /*5ec0*/  ISETP.GE.U32.AND P1, PT, R2, 0xf, PT ;  /* 0x0000000f0200780c */ /* 0x000fe20003f26070 */
[----:B------:R-:W-:Y:S01]  /*5ed0*/  BSSY.RECONVERGENT B0, `(.L_x_101) ;  /* 0x0000059000007945 */ /* 0x000fe20003800200 */
[----:B-12---:R-:W-:Y:S01]  /*5ee0*/  CS2R R20, SRZ ;  /* 0x0000000000147805 */ /* 0x006fe2000001ff00 */
[----:B0-----:R-:W-:-:S04]  /*5ef0*/  IMAD.U32 R36, RZ, RZ, UR4 ;  /* 0x00000004ff247e24 */ /* 0x001fc8000f8e00ff */
[----:B------:R-:W-:-:S05]  /*5f00*/  IMAD R4, R31, R36, RZ ;  /* 0x000000241f047224 */ /* 0x000fca00078e02ff */
[----:B------:R-:W-:-:S04]  /*5f10*/  IADD3 R3, P0, PT, R5, R4, RZ ;  /* 0x0000000405037210 */ /* 0x000fc80007f1e0ff */
[----:B------:R-:W-:Y:S02]  /*5f20*/  LEA.HI.X.SX32 R4, R4, RZ, 0x1, P0 ;  /* 0x000000ff04047211 */ /* 0x000fe400000f0eff */
[----:B--234-:R-:W-:-:S04]  /*5f30*/  LEA R6, P0, R3, R16, 0x3 ;  /* 0x0000001003067211 */ /* 0x01cfc800078018ff */
[----:B------:R-:W-:Y:S01]  /*5f40*/  LEA.HI.X R7, R3, R17, R4, 0x3, P0 ;  /* 0x0000001103077211 */ /* 0x000fe200000f1c04 */
[CC--:B------:R-:W-:Y:S02]  /*5f50*/  IMAD R4, R5.reuse, R36.reuse, RZ ;  /* 0x0000002405047224 */ /* 0x0c0fe400078e02ff */
[----:B------:R-:W-:Y:S02]  /*5f60*/  VIADD R5, R5, 0x1 ;  /* 0x0000000105057836 */ /* 0x000fe40000000000 */
[----:B------:R0:W-:Y:S01]  /*5f70*/  ST.E.64 desc[UR36][R6.64], RZ ;  /* 0x000000ff06007985 */ /* 0x0001e2000c101b24 */
[----:B------:R-:W-:Y:S02]  /*5f80*/  IMAD.MOV.U32 R3, RZ, RZ, RZ ;  /* 0x000000ffff037224 */ /* 0x000fe400078e00ff */
[----:B------:R-:W-:Y:S01]  /*5f90*/  ISETP.NE.AND P0, PT, R5, R36, PT ;  /* 0x000000240500720c */ /* 0x000fe20003f05270 */
[----:B------:R-:W-:-:S12]  /*5fa0*/  @!P1 BRA `(.L_x_102) ;  /* 0x00000004002c9947 */ /* 0x000fd80003800000 */
[----:B------:R-:W-:Y:S01]  /*5fb0*/  BSSY.RECONVERGENT B2, `(.L_x_103) ;  /* 0x0000049000027945 */ /* 0x000fe20003800200 */
[----:B------:R-:W-:Y:S01]  /*5fc0*/  IMAD.MOV.U32 R3, RZ, RZ, RZ ;  /* 0x000000ffff037224 */ /* 0x000fe200078e00ff */
[----:B------:R-:W-:-:S07]  /*5fd0*/  CS2R R20, SRZ ;  /* 0x0000000000147805 */ /* 0x000fce000001ff00 */
.L_x_104:
[----:B------:R-:W-:Y:S02]  /*5fe0*/  IMAD.IADD R11, R4, 0x1, R3 ;  /* 0x00000001040b7824 */ /* 0x000fe400078e0203 */
[----:B------:R-:W-:-:S04]  /*5ff0*/  IMAD.WIDE.U32 R8, R3, 0x8, R22 ;  /* 0x0000000803087825 */ /* 0x000fc800078e0016 */
[----:B------:R-:W-:Y:S01]  /*6000*/  IMAD.WIDE.U32 R10, R11, 0x8, R18 ;  /* 0x000000080b0a7825 */ /* 0x000fe200078e0012 */
[----:B--2---:R-:W2:Y:S04]  /*6010*/  LD.E.64 R12, desc[UR36][R8.64] ;  /* 0x00000024080c7980 */ /* 0x004ea8000c101b00 */
[----:B------:R-:W2:Y:S02]  /*6020*/  LD.E.64 R14, desc[UR36][R10.64] ;  /* 0x000000240a0e7980 */ /* 0x000ea4000c101b00 */
[----:B--2---:R-:W-:-:S07]  /*6030*/  DFMA R20, R14, R12, R20 ;  /* 0x0000000c0e14722b */ /* 0x004fce0000000014 */
[----:B------:R1:W-:Y:S04]  /*6040*/  ST.E.64 desc[UR36][R6.64], R20 ;  /* 0x0000001406007985 */ /* 0x0003e8000c101b24 */
[----:B------:R-:W2:Y:S04]  /*6050*/  LD.E.64 R12, desc[UR36][R10.64+0x8] ;  /* 0x000008240a0c7980 */ /* 0x000ea8000c101b00 */
[----:B------:R-:W2:Y:S02]  /*6060*/  LD.E.64 R34, desc[UR36][R8.64+0x8] ;  /* 0x0000082408227980 */ /* 0x000ea4000c101b00 */
[----:B--2---:R-:W-:-:S07]  /*6070*/  DFMA R34, R12, R34, R20 ;  /* 0x000000220c22722b */ /* 0x004fce0000000014 */
[----:B------:R2:W-:Y:S04]  /*6080*/  ST.E.64 desc[UR36][R6.64], R34 ;  /* 0x0000002206007985 */ /* 0x0005e8000c101b24 */
[----:B------:R-:W3:Y:S04]  /*6090*/  LD.E.64 R12, desc[UR36][R10.64+0x10] ;  /* 0x000010240a0c7980 */ /* 0x000ee8000c101b00 */
[----:B------:R-:W3:Y:S02]  /*60a0*/  LD.E.64 R14, desc[UR36][R8.64+0x10] ;  /* 0x00001024080e7980 */ /* 0x000ee4000c101b00 */
[----:B---3--:R-:W-:-:S07]  /*60b0*/  DFMA R14, R12, R14, R34 ;  /* 0x0000000e0c0e722b */ /* 0x008fce0000000022 */
[----:B------:R3:W-:Y:S04]  /*60c0*/  ST.E.64 desc[UR36][R6.64], R14 ;  /* 0x0000000e06007985 */ /* 0x0007e8000c101b24 */
[----:B------:R-:W4:Y:S04]  /*60d0*/  LD.E.64 R12, desc[UR36][R10.64+0x18] ;  /* 0x000018240a0c7980 */ /* 0x000f28000c101b00 */
[----:B------:R-:W4:Y:S02]  /*60e0*/  LD.E.64 R38, desc[UR36][R8.64+0x18] ;  /* 0x0000182408267980 */ /* 0x000f24000c101b00 */
[----:B----4-:R-:W-:-:S07]  /*60f0*/  DFMA R38, R12, R38, R14 ;  /* 0x000000260c26722b */ /* 0x010fce000000000e */
[----:B------:R4:W-:Y:S04]  /*6100*/  ST.E.64 desc[UR36][R6.64], R38 ;  /* 0x0000002606007985 */ /* 0x0009e8000c101b24 */
[----:B------:R-:W5:Y:S04]  /*6110*/  LD.E.64 R12, desc[UR36][R10.64+0x20] ;  /* 0x000020240a0c7980 */ /* 0x000f68000c101b00 */
[----:B-1----:R-:W5:Y:S02]  /*6120*/  LD.E.64 R20, desc[UR36][R8.64+0x20] ;  /* 0x0000202408147980 */ /* 0x002f64000c101b00 */
[----:B-----5:R-:W-:-:S07]  /*6130*/  DFMA R20, R12, R20, R38 ;  /* 0x000000140c14722b */ /* 0x020fce0000000026 */
[----:B------:R1:W-:Y:S04]  /*6140*/  ST.E.64 desc[UR36][R6.64], R20 ;  /* 0x0000001406007985 */ /* 0x0003e8000c101b24 */
[----:B------:R-:W5:Y:S04]  /*6150*/  LD.E.64 R12, desc[UR36][R10.64+0x28] ;  /* 0x000028240a0c7980 */ /* 0x000f68000c101b00 */
[----:B--2---:R-:W5:Y:S02]  /*6160*/  LD.E.64 R34, desc[UR36][R8.64+0x28] ;  /* 0x0000282408227980 */ /* 0x004f64000c101b00 */
[----:B-----5:R-:W-:-:S07]  /*6170*/  DFMA R34, R12, R34, R20 ;  /* 0x000000220c22722b */ /* 0x020fce0000000014 */
[----:B------:R2:W-:Y:S04]  /*6180*/  ST.E.64 desc[UR36][R6.64], R34 ;  /* 0x0000002206007985 */ /* 0x0005e8000c101b24 */
[----:B------:R-:W5:Y:S04]  /*6190*/  LD.E.64 R12, desc[UR36][R10.64+0x30] ;  /* 0x000030240a0c7980 */ /* 0x000f68000c101b00 */
[----:B---3--:R-:W5:Y:S02]  /*61a0*/  LD.E.64 R14, desc[UR36][R8.64+0x30] ;  /* 0x00003024080e7980 */ /* 0x008f64000c101b00 */
[----:B-----5:R-:W-:-:S07]  /*61b0*/  DFMA R14, R12, R14, R34 ;  /* 0x0000000e0c0e722b */ /* 0x020fce0000000022 */
[----:B------:R3:W-:Y:S04]  /*61c0*/  ST.E.64 desc[UR36][R6.64], R14 ;  /* 0x0000000e06007985 */ /* 0x0007e8000c101b24 */
[----:B------:R-:W5:Y:S04]  /*61d0*/  LD.E.64 R12, desc[UR36][R10.64+0x38] ;  /* 0x000038240a0c7980 */ /* 0x000f68000c101b00 */
[----:B----4-:R-:W5:Y:S02]  /*61e0*/  LD.E.64 R38, desc[UR36][R8.64+0x38] ;  /* 0x0000382408267980 */ /* 0x010f64000c101b00 */
[----:B-----5:R-:W-:-:S07]  /*61f0*/  DFMA R38, R12, R38, R14 ;  /* 0x000000260c26722b */ /* 0x020fce000000000e */
        /* <DEDUP_REMOVED lines=21> */
[----:B--2---:R-:W2:Y:S04]  /*6350*/  LD.E.64 R34, desc[UR36][R10.64+0x68] ;  /* 0x000068240a227980 */ /* 0x004ea8000c101b00 */
[----:B------:R-:W2:Y:S02]  /*6360*/  LD.E.64 R12, desc[UR36][R8.64+0x68] ;  /* 0x00006824080c7980 */ /* 0x000ea4000c101b00 */
[----:B--2---:R-:W-:-:S07]  /*6370*/  DFMA R34, R34, R12, R20 ;  /* 0x0000000c2222722b */ /* 0x004fce0000000014 */
[----:B------:R2:W-:Y:S04]  /*6380*/  ST.E.64 desc[UR36][R6.64], R34 ;  /* 0x0000002206007985 */ /* 0x0005e8000c101b24 */
[----:B------:R-:W5:Y:S04]  /*6390*/  LD.E.64 R12, desc[UR36][R10.64+0x70] ;  /* 0x000070240a0c7980 */ /* 0x000f68000c101b00 */
[----:B---3--:R-:W5:Y:S02]  /*63a0*/  LD.E.64 R14, desc[UR36][R8.64+0x70] ;  /* 0x00007024080e7980 */ /* 0x008f64000c101b00 */
[----:B-----5:R-:W-:-:S07]  /*63b0*/  DFMA R12, R12, R14, R34 ;  /* 0x0000000e0c0c722b */ /* 0x020fce0000000022 */
[----:B------:R2:W-:Y:S04]  /*63c0*/  ST.E.64 desc[UR36][R6.64], R12 ;  /* 0x0000000c06007985 */ /* 0x0005e8000c101b24 */
[----:B------:R-:W1:Y:S04]  /*63d0*/  LD.E.64 R14, desc[UR36][R10.64+0x78] ;  /* 0x000078240a0e7980 */ /* 0x000e68000c101b00 */
[----:B----4-:R-:W1:Y:S01]  /*63e0*/  LD.E.64 R38, desc[UR36][R8.64+0x78] ;  /* 0x0000782408267980 */ /* 0x010e62000c101b00 */
[----:B------:R-:W-:-:S05]  /*63f0*/  VIADD R3, R3, 0x10 ;  /* 0x0000001003037836 */ /* 0x000fca0000000000 */
[----:B------:R-:W-:Y:S01]  /*6400*/  ISETP.NE.AND P1, PT, R3, R30, PT ;  /* 0x0000001e0300720c */ /* 0x000fe20003f25270 */
[----:B-1----:R-:W-:-:S07]  /*6410*/  DFMA R20, R14, R38, R12 ;  /* 0x000000260e14722b */ /* 0x002fce000000000c */
[----:B------:R2:W-:Y:S05]  /*6420*/  ST.E.64 desc[UR36][R6.64], R20 ;  /* 0x0000001406007985 */ /* 0x0005ea000c101b24 */
[----:B------:R-:W-:Y:S05]  /*6430*/  @P1 BRA `(.L_x_104) ;  /* 0xfffffff800e81947 */ /* 0x000fea000383ffff */
[----:B------:R-:W-:Y:S05]  /*6440*/  BSYNC.RECONVERGENT B2 ;  /* 0x0000000000027941 */ /* 0x000fea0003800200 */
.L_x_103:
[----:B------:R-:W-:-:S07]  /*6450*/  IMAD.MOV.U32 R3, RZ, RZ, R30 ;  /* 0x000000ffff037224 */ /* 0x000fce00078e001e */
.L_x_102:
[----:B------:R-:W-:Y:S05]  /*6460*/  BSYNC.RECONVERGENT B0 ;  /* 0x0000000000007941 */ /* 0x000fea0003800200 */
.L_x_101:
        /* <DEDUP_REMOVED lines=8> */
[----:B------:R-:W-:Y:S02]  /*64f0*/  IMAD.IADD R15, R4, 0x1, R3 ;  /* 0x00000001040f7824 */ /* 0x000fe400078e0203 */
[----:B------:R-:W-:-:S04]  /*6500*/  IMAD.WIDE.U32 R8, R3, 0x8, R22 ;  /* 0x0000000803087825 */ /* 0x000fc800078e0016 */
[----:B------:R-:W-:Y:S01]  /*6510*/  IMAD.WIDE.U32 R14, R15, 0x8, R18 ;  /* 0x000000080f0e7825 */ /* 0x000fe200078e0012 */
[----:B--2---:R-:W2:Y:S05]  /*6520*/  LD.E.64 R12, desc[UR36][R8.64] ;  /* 0x00000024080c7980 */ /* 0x004eaa000c101b00 */
[----:B------:R-:W2:Y:S01]  /*6530*/  LD.E.64 R14, desc[UR36][R14.64] ;  /* 0x000000240e0e7980 */ /* 0x000ea2000c101b00 */
[----:B------:R-:W-:-:S04]  /*6540*/  IADD3 R11, P1, PT, R4, R3, RZ ;  /* 0x00000003040b7210 */ /* 0x000fc80007f3e0ff */
[----:B------:R-:W-:Y:S02]  /*6550*/  IADD3.X R34, PT, PT, RZ, RZ, RZ, P1, !PT ;  /* 0x000000ffff227210 */ /* 0x000fe40000ffe4ff */
[----:B------:R-:W-:-:S04]  /*6560*/  LEA R10, P1, R11, R18, 0x3 ;  /* 0x000000120b0a7211 */ /* 0x000fc800078218ff */
[----:B------:R-:W-:Y:S01]  /*6570*/  LEA.HI.X R11, R11, R19, R34, 0x3, P1 ;  /* 0x000000130b0b7211 */ /* 0x000fe200008f1c22 */
        /* <DEDUP_REMOVED lines=22> */
[----:B---3--:R-:W3:Y:S04]  /*66e0*/  LD.E.64 R14, desc[UR36][R10.64+0x30] ;  /* 0x000030240a0e7980 */ /* 0x008ee8000c101b00 */
[----:B------:R-:W3:Y:S02]  /*66f0*/  LD.E.64 R12, desc[UR36][R8.64+0x30] ;  /* 0x00003024080c7980 */ /* 0x000ee4000c101b00 */
[----:B---3--:R-:W-:-:S07]  /*6700*/  DFMA R12, R14, R12, R34 ;  /* 0x0000000c0e0c722b */ /* 0x008fce0000000022 */
[----:B------:R2:W-:Y:S04]  /*6710*/  ST.E.64 desc[UR36][R6.64], R12 ;  /* 0x0000000c06007985 */ /* 0x0005e8000c101b24 */
[----:B------:R-:W1:Y:S04]  /*6720*/  LD.E.64 R14, desc[UR36][R10.64+0x38] ;  /* 0x000038240a0e7980 */ /* 0x000e68000c101b00 */
[----:B----4-:R-:W1:Y:S01]  /*6730*/  LD.E.64 R38, desc[UR36][R8.64+0x38] ;  /* 0x0000382408267980 */ /* 0x010e62000c101b00 */
[----:B------:R-:W-:Y:S01]  /*6740*/  VIADD R3, R3, 0x8 ;  /* 0x0000000803037836 */ /* 0x000fe20000000000 */
[----:B-1----:R-:W-:-:S07]  /*6750*/  DFMA R20, R14, R38, R12 ;  /* 0x000000260e14722b */ /* 0x002fce000000000c */
[----:B------:R2:W-:Y:S04]  /*6760*/  ST.E.64 desc[UR36][R6.64], R20 ;  /* 0x0000001406007985 */ /* 0x0005e8000c101b24 */
.L_x_108:
[----:B------:R-:W-:Y:S05]  /*6770*/  BSYNC.RECONVERGENT B2 ;  /* 0x0000000000027941 */ /* 0x000fea0003800200 */
.L_x_107:
[----:B------:R-:W-:Y:S05]  /*6780*/  @!P2 BRA `(.L_x_106) ;  /* 0x0000000000d4a947 */ /* 0x000fea0003800000 */
[----:B------:R-:W-:Y:S01]  /*6790*/  ISETP.GE.U32.AND P1, PT, R33, 0x3, PT ;  /* 0x000000032100780c */ /* 0x000fe20003f26070 */
[----:B------:R-:W-:Y:S01]  /*67a0*/  BSSY.RECONVERGENT B2, `(.L_x_109) ;  /* 0x000001b000027945 */ /* 0x000fe20003800200 */
[----:B------:R-:W-:-:S11]  /*67b0*/  ISETP.NE.AND P2, PT, R27, RZ, PT ;  /* 0x000000ff1b00720c */ /* 0x000fd60003f45270 */
[----:B------:R-:W-:Y:S05]  /*67c0*/  @!P1 BRA `(.L_x_110) ;  /* 0x0000000000609947 */ /* 0x000fea0003800000 */
[----:B--2---:R-:W-:Y:S02]  /*67d0*/  IMAD.IADD R35, R4, 0x1, R3 ;  /* 0x0000000104237824 */ /* 0x004fe400078e0203 */
[----:B------:R-:W-:-:S04]  /*67e0*/  IMAD.WIDE.U32 R8, R3, 0x8, R22 ;  /* 0x0000000803087825 */ /* 0x000fc800078e0016 */
[----:B------:R-:W-:Y:S01]  /*67f0*/  IMAD.WIDE.U32 R34, R35, 0x8, R18 ;  /* 0x0000000823227825 */ /* 0x000fe200078e0012 */
[----:B------:R-:W2:Y:S04]  /*6800*/  LD.E.64 R12, desc[UR36][R8.64] ;  /* 0x00000024080c7980 */ /* 0x000ea8000c101b00 */
[----:B------:R-:W2:Y:S01]  /*6810*/  LD.E.64 R14, desc[UR36][R34.64] ;  /* 0x00000024220e7980 */ /* 0x000ea2000c101b00 */
[----:B------:R-:W-:-:S05]  /*6820*/  IADD3 R11, P1, PT, R4, R3, RZ ;  /* 0x00000003040b7210 */ /* 0x000fca0007f3e0ff */
[----:B------:R-:W-:Y:S01]  /*6830*/  IMAD.X R37, RZ, RZ, RZ, P1 ;  /* 0x000000ffff257224 */ /* 0x000fe200008e06ff */
        /* <DEDUP_REMOVED lines=8> */
[----:B------:R-:W2:Y:S04]  /*68c0*/  LD.E.64 R20, desc[UR36][R10.64+0x10] ;  /* 0x000010240a147980 */ /* 0x000ea8000c101b00 */
[----:B------:R-:W2:Y:S02]  /*68d0*/  LD.E.64 R34, desc[UR36][R8.64+0x10] ;  /* 0x0000102408227980 */ /* 0x000ea4000c101b00 */
[----:B--2---:R-:W-:-:S07]  /*68e0*/  DFMA R34, R20, R34, R14 ;  /* 0x000000221422722b */ /* 0x004fce000000000e */
[----:B------:R1:W-:Y:S04]  /*68f0*/  ST.E.64 desc[UR36][R6.64], R34 ;  /* 0x0000002206007985 */ /* 0x0003e8000c101b24 */
[----:B------:R-:W2:Y:S04]  /*6900*/  LD.E.64 R20, desc[UR36][R10.64+0x18] ;  /* 0x000018240a147980 */ /* 0x000ea8000c101b00 */
[----:B------:R-:W2:Y:S01]  /*6910*/  LD.E.64 R38, desc[UR36][R8.64+0x18] ;  /* 0x0000182408267980 */ /* 0x000ea2000c101b00 */
[----:B------:R-:W-:Y:S01]  /*6920*/  VIADD R3, R3, 0x4 ;  /* 0x0000000403037836 */ /* 0x000fe20000000000 */
[----:B--2---:R-:W-:-:S07]  /*6930*/  DFMA R20, R20, R38, R34 ;  /* 0x000000261414722b */ /* 0x004fce0000000022 */
[----:B------:R1:W-:Y:S04]  /*6940*/  ST.E.64 desc[UR36][R6.64], R20 ;  /* 0x0000001406007985 */ /* 0x0003e8000c101b24 */
.L_x_110:
[----:B------:R-:W-:Y:S05]  /*6950*/  BSYNC.RECONVERGENT B2 ;  /* 0x0000000000027941 */ /* 0x000fea0003800200 */
.L_x_109:
[----:B------:R-:W-:Y:S05]  /*6960*/  @!P2 BRA `(.L_x_106) ;  /* 0x00000000005ca947 */ /* 0x000fea0003800000 */
[----:B-12---:R-:W-:Y:S02]  /*6970*/  IMAD.IADD R13, R4, 0x1, R3 ;  /* 0x00000001040d7824 */ /* 0x006fe400078e0203 */
[----:B------:R-:W-:-:S04]  /*6980*/  IMAD.WIDE.U32 R8, R3, 0x8, R22 ;  /* 0x0000000803087825 */ /* 0x000fc800078e0016 */
[----:B------:R-:W-:Y:S01]  /*6990*/  IMAD.WIDE.U32 R12, R13, 0x8, R18 ;  /* 0x000000080d0c7825 */ /* 0x000fe200078e0012 */
[----:B------:R-:W2:Y:S05]  /*69a0*/  LD.E.64 R10, desc[UR36][R8.64] ;  /* 0x00000024080a7980 */ /* 0x000eaa000c101b00 */
[----:B------:R-:W2:Y:S01]  /*69b0*/  LD.E.64 R12, desc[UR36][R12.64] ;  /* 0x000000240c0c7980 */ /* 0x000ea2000c101b00 */
[----:B------:R-:W-:Y:S01]  /*69c0*/  ISETP.NE.AND P1, PT, R27, 0x1, PT ;  /* 0x000000011b00780c */ /* 0x000fe20003f25270 */
[----:B--2---:R-:W-:-:S07]  /*69d0*/  DFMA R10, R12, R10, R20 ;  /* 0x0000000a0c0a722b */ /* 0x004fce0000000014 */
[----:B------:R3:W-:Y:S05]  /*69e0*/  ST.E.64 desc[UR36][R6.64], R10 ;  /* 0x0000000a06007985 */ /* 0x0007ea000c101b24 */
[----:B------:R-:W-:Y:S05]  /*69f0*/  @!P1 BRA `(.L_x_106) ;  /* 0x0000000000389947 */ /* 0x000fea0003800000 */
[----:B------:R-:W-:Y:S01]  /*6a00*/  IADD3 R3, P1, PT, R4, R3, RZ ;  /* 0x0000000304037210 */ /* 0x000fe20007f3e0ff */
[----:B------:R-:W3:Y:S04]  /*6a10*/  LD.E.64 R20, desc[UR36][R8.64+0x8] ;  /* 0x0000082408147980 */ /* 0x000ee8000c101b00 */
[----:B------:R-:W-:Y:S01]  /*6a20*/  IMAD.X R4, RZ, RZ, RZ, P1 ;  /* 0x000000ffff047224 */ /* 0x000fe200008e06ff */
        /* <DEDUP_REMOVED lines=8> */
[----:B------:R-:W4:Y:S02]  /*6ab0*/  LD.E.64 R8, desc[UR36][R8.64+0x10] ;  /* 0x0000102408087980 */ /* 0x000f24000c101b00 */
[----:B----4-:R-:W-:-:S07]  /*6ac0*/  DFMA R10, R12, R8, R10 ;  /* 0x000000080c0a722b */ /* 0x010fce000000000a */
[----:B------:R1:W-:Y:S04]  /*6ad0*/  ST.E.64 desc[UR36][R6.64], R10 ;  /* 0x0000000a06007985 */ /* 0x0003e8000c101b24 */
.L_x_106:
[----:B------:R-:W-:Y:S05]  /*6ae0*/  BSYNC.RECONVERGENT B0 ;  /* 0x0000000000007941 */ /* 0x000fea0003800200 */
.L_x_105:
[----:B------:R-:W-:Y:S05]  /*6af0*/  @P0 BRA `(.L_x_111) ;  /* 0xfffffff000ec0947 */ /* 0x000fea000383ffff */
.L_x_78:
[----:B------:R-:W-:Y:S05]  /*6b00*/  BSYNC.RECONVERGENT B1 ;  /* 0x0000000000017941 */ /* 0x000fea0003800200 */
.L_x_77:
[----:B------:R-:W5:Y:S01]  /*6b10*/  LDCU UR4, c[0x0][0x3a8] ;  /* 0x00007500ff0477ac */ /* 0x000f620008000800 */
[----:B------:R-:W-:-:S05]  /*6b20*/  VIADD R31, R31, 0x1 ;  /* 0x000000011f1f7836 */ /* 0x000fca0000000000 */
[----:B-----5:R-:W-:-:S13]  /*6b30*/  ISETP.NE.AND P0, PT, R31, UR4, PT ;  /* 0x000000041f007c0c */ /* 0x020fda000bf05270 */
[----:B------:R-:W-:Y:S05]  /*6b40*/  @P0 BRA `(.L_x_112) ;  /* 0xffffffb0006c0947 */ /* 0x000fea000383ffff */
[----:B------:R-:W-:Y:S05]  /*6b50*/  BSYNC.RECONVERGENT B7 ;  /* 0x0000000000077941 */ /* 0x000fea0003800200 */
.L_x_28:
[C---:B------:R-:W-:Y:S01]  /*6b60*/  ISETP.NE.AND P0, PT, R36.reuse, RZ, PT ;  /* 0x000000ff2400720c */ /* 0x040fe20003f05270 */
[----:B------:R-:W-:Y:S01]  /*6b70*/  BSSY.RECONVERGENT B0, `(.L_x_113) ;  /* 0x000001c000007945 */ /* 0x000fe20003800200 */
[----:B------:R-:W-:-:S11]  /*6b80*/  ISETP.GE.AND P1, PT, R36, 0x1, PT ;  /* 0x000000012400780c */ /* 0x000fd60003f26270 */
[----:B------:R-:W-:Y:S05]  /*6b90*/  @!P0 BRA `(.L_x_114) ;  /* 0x0000000000648947 */ /* 0x000fea0003800000 */
[----:B------:R-:W5:Y:S01]  /*6ba0*/  LDCU.64 UR4, c[0x0][0x3a8] ;  /* 0x00007500ff0477ac */ /* 0x000f620008000a00 */
[----:B0-----:R-:W-:Y:S01]  /*6bb0*/  IMAD.MOV.U32 R9, RZ, RZ, RZ ;  /* 0x000000ffff097224 */ /* 0x001fe200078e00ff */
[----:B------:R-:W0:Y:S01]  /*6bc0*/  LDCU.64 UR6, c[0x0][0x3a0] ;  /* 0x00007400ff0677ac */ /* 0x000e220008000a00 */
[----:B-----5:R-:W-:-:S06]  /*6bd0*/  UIMAD UR4, UR5, UR4, URZ ;  /* 0x00000004050472a4 */ /* 0x020fcc000f8e02ff */
[C---:B------:R-:W-:Y:S01]  /*6be0*/  IADD3 R3, PT, PT, -R36.reuse, UR4, RZ ;  /* 0x0000000424037c10 */ /* 0x040fe2000fffe1ff */
[----:B------:R-:W-:-:S03]  /*6bf0*/  IMAD.WIDE R36, R36, 0x8, RZ ;  /* 0x0000000824247825 */ /* 0x000fc600078e02ff */
[----:B------:R-:W-:Y:S01]  /*6c00*/  SHF.R.S32.HI R4, RZ, 0x1f, R3 ;  /* 0x0000001fff047819 */ /* 0x000fe20000011403 */
[----:B------:R-:W-:-:S03]  /*6c10*/  IMAD.SHL.U32 R5, R3, 0x8, RZ ;  /* 0x0000000803057824 */ /* 0x000fc600078e00ff */
[----:B-1234-:R-:W-:Y:S01]  /*6c20*/  SHF.L.U64.HI R7, R3, 0x3, R4 ;  /* 0x0000000303077819 */ /* 0x01efe20000010204 */
[----:B------:R-:W-:Y:S01]  /*6c30*/  IMAD.MOV.U32 R3, RZ, RZ, RZ ;  /* 0x000000ffff037224 */ /* 0x000fe200078e00ff */
[C---:B------:R-:W-:Y:S02]  /*6c40*/  IADD3 R12, P0, PT, R5.reuse, R16, RZ ;  /* 0x00000010050c7210 */ /* 0x040fe40007f1e0ff */
[----:B0-----:R-:W-:-:S03]  /*6c50*/  IADD3 R8, P2, PT, R5, UR6, RZ ;  /* 0x0000000605087c10 */ /* 0x001fc6000ff5e0ff */
[C---:B------:R-:W-:Y:S01]  /*6c60*/  IMAD.X R14, R7.reuse, 0x1, R17, P0 ;  /* 0x00000001070e7824 */ /* 0x040fe200000e0611 */
[----:B------:R-:W-:-:S09]  /*6c70*/  IADD3.X R10, PT, PT, R7, UR7, RZ, P2, !PT ;  /* 0x00000007070a7c10 */ /* 0x000fd200097fe4ff */
.L_x_115:
[----:B------:R-:W-:-:S05]  /*6c80*/  IADD3 R4, P0, PT, R3, R12, RZ ;  /* 0x0000000c03047210 */ /* 0x000fca0007f1e0ff */
[----:B0-----:R-:W-:-:S06]  /*6c90*/  IMAD.X R5, R9, 0x1, R14, P0 ;  /* 0x0000000109057824 */ /* 0x001fcc00000e060e */
[----:B------:R-:W2:Y:S01]  /*6ca0*/  LD.E.U8 R5, desc[UR36][R4.64] ;  /* 0x0000002404057980 */ /* 0x000ea2000c101100 */
[----:B------:R-:W-:-:S05]  /*6cb0*/  IADD3 R6, P0, PT, R3, R8, RZ ;  /* 0x0000000803067210 */ /* 0x000fca0007f1e0ff */
[----:B------:R-:W-:Y:S01]  /*6cc0*/  IMAD.X R7, R9, 0x1, R10, P0 ;  /* 0x0000000109077824 */ /* 0x000fe200000e060a */
[----:B------:R-:W-:-:S05]  /*6cd0*/  IADD3 R3, P0, PT, R3, 0x1, RZ ;  /* 0x0000000103037810 */ /* 0x000fca0007f1e0ff */
[----:B------:R-:W-:Y:S01]  /*6ce0*/  IMAD.X R9, RZ, RZ, R9, P0 ;  /* 0x000000ffff097224 */ /* 0x000fe200000e0609 */
[----:B------:R-:W-:-:S04]  /*6cf0*/  ISETP.GE.U32.AND P0, PT, R3, R36, PT ;  /* 0x000000240300720c */ /* 0x000fc80003f06070 */
[----:B------:R-:W-:Y:S01]  /*6d00*/  ISETP.GE.U32.AND.EX P0, PT, R9, R37, PT, P0 ;  /* 0x000000250900720c */ /* 0x000fe20003f06100 */
[----:B--2---:R0:W-:-:S12]  /*6d10*/  STG.E.U8 desc[UR36][R6.64], R5 ;  /* 0x0000000506007986 */ /* 0x0041d8000c101124 */
[----:B------:R-:W-:Y:S05]  /*6d20*/  @!P0 BRA `(.L_x_115) ;  /* 0xfffffffc00d48947 */ /* 0x000fea000383ffff */
.L_x_114:
[----:B------:R-:W-:Y:S05]  /*6d30*/  BSYNC.RECONVERGENT B0 ;  /* 0x0000000000007941 */ /* 0x000fea0003800200 */
.L_x_113:
[----:B------:R-:W-:Y:S04]  /*6d40*/  BSSY.RECONVERGENT B1, `(.L_x_116) ;  /* 0x0000179000017945 */ /* 0x000fe80003800200 */
[----:B------:R-:W-:Y:S05]  /*6d50*/  @!P1 BRA `(.L_x_117) ;  /* 0x0000001400dc9947 */ /* 0x000fea0003800000 */
[----:B------:R-:W5:Y:S02]  /*6d60*/  LDCU UR4, c[0x0][0x3a8] ;  /* 0x00007500ff0477ac */ /* 0x000f640008000800 */
[----:B-----5:R-:W-:-:S07]  /*6d70*/  IMAD.U32 R3, RZ, RZ, UR4 ;  /* 0x00000004ff037e24 */ /* 0x020fce000f8e00ff */
.L_x_139:
[----:B------:R-:W5:Y:S01]  /*6d80*/  LDCU UR4, c[0x0][0x3ac] ;  /* 0x00007580ff0477ac */ /* 0x000f620008000800 */
[C---:B0-----:R-:W-:Y:S02]  /*6d90*/  VIADD R5, R3.reuse, 0xfffffffe ;  /* 0xfffffffe03057836 */ /* 0x041fe40000000000 */
[----:B-1234-:R-:W-:Y:S02]  /*6da0*/  HFMA2 R7, -RZ, RZ, 0, 0 ;  /* 0x00000000ff077431 */ /* 0x01efe400000001ff */
[----:B------:R-:W-:Y:S01]  /*6db0*/  VIADD R3, R3, 0xffffffff ;  /* 0xffffffff03037836 */ /* 0x000fe20000000000 */
[----:B------:R-:W-:Y:S03]  /*6dc0*/  BSSY.RECONVERGENT B0, `(.L_x_118) ;  /* 0x00000a5000007945 */ /* 0x000fe60003800200 */
[----:B-----5:R-:W-:-:S07]  /*6dd0*/  IMAD R4, R3, UR4, RZ ;  /* 0x0000000403047c24 */ /* 0x020fce000f8e02ff */
.L_x_128:
[C---:B0123--:R-:W-:Y:S01]  /*6de0*/  IMAD.WIDE.U32 R8, R7.reuse, 0x8, R22 ;  /* 0x0000000807087825 */ /* 0x04ffe200078e0016 */
[----:B------:R-:W0:Y:S01]  /*6df0*/  LDC R6, c[0x0][0x3ac] ;  /* 0x0000eb00ff067b82 */ /* 0x000e220000000800 */
[----:B------:R-:W-:Y:S01]  /*6e00*/  ISETP.GE.U32.AND P0, PT, R2, 0x7, PT ;  /* 0x000000070200780c */ /* 0x000fe20003f06070 */
[----:B------:R-:W-:Y:S01]  /*6e10*/  BSSY.RECONVERGENT B2, `(.L_x_119) ;  /* 0x0000043000027945 */ /* 0x000fe20003800200 */
[----:B------:R-:W-:Y:S01]  /*6e20*/  SHF.R.S32.HI R31, RZ, 0x1f, R4 ;  /* 0x0000001fff1f7819 */ /* 0x000fe20000011404 */
[----:B------:R1:W-:Y:S01]  /*6e30*/  ST.E.64 desc[UR36][R8.64], RZ ;  /* 0x000000ff08007985 */ /* 0x0003e2000c101b24 */
[----:B------:R-:W-:Y:S01]  /*6e40*/  IMAD R36, R0, R5, RZ ;  /* 0x0000000500247224 */ /* 0x000fe200078e02ff */
[----:B------:R-:W-:Y:S01]  /*6e50*/  CS2R R32, SRZ ;  /* 0x0000000000207805 */ /* 0x000fe2000001ff00 */
[----:B------:R-:W-:Y:S02]  /*6e60*/  IMAD.MOV.U32 R38, RZ, RZ, RZ ;  /* 0x000000ffff267224 */ /* 0x000fe400078e00ff */
[----:B0-----:R-:W-:-:S05]  /*6e70*/  IMAD R39, R7, R6, RZ ;  /* 0x0000000607277224 */ /* 0x001fca00078e02ff */
[----:B-1----:R-:W-:Y:S05]  /*6e80*/  @!P0 BRA `(.L_x_120) ;  /* 0x0000000000ec8947 */ /* 0x002fea0003800000 */
[----:B------:R-:W0:Y:S01]  /*6e90*/  LDCU.64 UR4, c[0x0][0x3a0] ;  /* 0x00007400ff0477ac */ /* 0x000e220008000a00 */
[----:B------:R-:W-:Y:S01]  /*6ea0*/  IADD3 R15, P1, PT, R36, R39, RZ ;  /* 0x00000027240f7210 */ /* 0x000fe20007f3e0ff */
[----:B------:R-:W-:Y:S01]  /*6eb0*/  BSSY.RECONVERGENT B3, `(.L_x_120) ;  /* 0x0000038000037945 */ /* 0x000fe20003800200 */
[----:B------:R-:W-:Y:S02]  /*6ec0*/  LOP3.LUT R38, R6, 0x7ffffff8, RZ, 0xc0, !PT ;  /* 0x7ffffff806267812 */ /* 0x000fe400078ec0ff */
[----:B------:R-:W-:Y:S02]  /*6ed0*/  CS2R R32, SRZ ;  /* 0x0000000000207805 */ /* 0x000fe4000001ff00 */
[----:B------:R-:W-:Y:S01]  /*6ee0*/  LEA R14, P2, R15, R24, 0x3 ;  /* 0x000000180f0e7211 */ /* 0x000fe200078418ff */
[----:B------:R-:W-:Y:S02]  /*6ef0*/  IMAD.X R10, RZ, RZ, RZ, P1 ;  /* 0x000000ffff0a7224 */ /* 0x000fe400008e06ff */
[----:B------:R-:W-:Y:S01]  /*6f00*/  IMAD.MOV R37, RZ, RZ, -R38 ;  /* 0x000000ffff257224 */ /* 0x000fe200078e0a26 */
[----:B------:R-:W-:-:S02]  /*6f10*/  IADD3 R14, P3, PT, R14, 0x20, RZ ;  /* 0x000000200e0e7810 */ /* 0x000fc40007f7e0ff */
[----:B------:R-:W-:-:S05]  /*6f20*/  LEA.HI.X R15, R15, R25, R10, 0x3, P2 ;  /* 0x000000190f0f7211 */ /* 0x000fca00010f1c0a */
[----:B------:R-:W-:Y:S01]  /*6f30*/  IMAD.X R15, RZ, RZ, R15, P3 ;  /* 0x000000ffff0f7224 */ /* 0x000fe200018e060f */
[----:B0-----:R-:W-:-:S04]  /*6f40*/  LEA R34, P0, R4, UR4, 0x3 ;  /* 0x0000000404227c11 */ /* 0x001fc8000f8018ff */
[----:B------:R-:W-:Y:S02]  /*6f50*/  IADD3 R34, P1, PT, R34, 0x20, RZ ;  /* 0x0000002022227810 */ /* 0x000fe40007f3e0ff */
[----:B------:R-:W-:-:S05]  /*6f60*/  LEA.HI.X R35, R4, UR5, R31, 0x3, P0 ;  /* 0x0000000504237c11 */ /* 0x000fca00080f1c1f */
[----:B------:R-:W-:-:S07]  /*6f70*/  IMAD.X R35, RZ, RZ, R35, P1 ;  /* 0x000000ffff237224 */ /* 0x000fce00008e0623 */
.L_x_121:
[----:B------:R-:W-:Y:S02]  /*6f80*/  IMAD.MOV.U32 R10, RZ, RZ, R34 ;  /* 0x000000ffff0a7224 */ /* 0x000fe400078e0022 */
[----:B------:R-:W-:Y:S02]  /*6f90*/  IMAD.MOV.U32 R11, RZ, RZ, R35 ;  /* 0x000000ffff0b7224 */ /* 0x000fe400078e0023 */
[----:B------:R-:W-:Y:S02]  /*6fa0*/  IMAD.MOV.U32 R12, RZ, RZ, R14 ;  /* 0x000000ffff0c7224 */ /* 0x000fe400078e000e */
[----:B------:R-:W-:Y:S01]  /*6fb0*/  IMAD.MOV.U32 R13, RZ, RZ, R15 ;  /* 0x000000ffff0d7224 */ /* 0x000fe200078e000f */
[----:B------:R-:W2:Y:S04]  /*6fc0*/  LDG.E.64 R40, desc[UR36][R10.64+-0x20] ;  /* 0xffffe0240a287981 */ /* 0x000ea8000c1e1b00 */
[----:B------:R-:W2:Y:S02]  /*6fd0*/  LD.E.64 R14, desc[UR36][R12.64+-0x20] ;  /* 0xffffe0240c0e7980 */ /* 0x000ea4000c101b00 */
[----:B--2---:R-:W-:-:S07]  /*6fe0*/  DFMA R40, R14, R40, R32 ;  /* 0x000000280e28722b */ /* 0x004fce0000000020 */
[----:B------:R0:W-:Y:S04]  /*6ff0*/  ST.E.64 desc[UR36][R8.64], R40 ;  /* 0x0000002808007985 */ /* 0x0001e8000c101b24 */
[----:B------:R-:W2:Y:S04]  /*7000*/  LD.E.64 R14, desc[UR36][R12.64+-0x18] ;  /* 0xffffe8240c0e7980 */ /* 0x000ea8000c101b00 */
[----:B-1----:R-:W2:Y:S02]  /*7010*/  LDG.E.64 R20, desc[UR36][R10.64+-0x18] ;  /* 0xffffe8240a147981 */ /* 0x002ea4000c1e1b00 */
        /* <DEDUP_REMOVED lines=10> */
[----:B------:R-:W4:Y:S04]  /*70c0*/  LD.E.64 R14, desc[UR36][R12.64] ;  /* 0x000000240c0e7980 */ /* 0x000f28000c101b00 */
[----:B0-----:R-:W4:Y:S02]  /*70d0*/  LDG.E.64 R40, desc[UR36][R10.64] ;  /* 0x000000240a287981 */ /* 0x001f24000c1e1b00 */
[----:B----4-:R-:W-:-:S07]  /*70e0*/  DFMA R40, R14, R40, R34 ;  /* 0x000000280e28722b */ /* 0x010fce0000000022 */
[----:B------:R-:W-:Y:S04]  /*70f0*/  ST.E.64 desc[UR36][R8.64], R40 ;  /* 0x0000002808007985 */ /* 0x000fe8000c101b24 */
        /* <DEDUP_REMOVED lines=11> */
[----:B------:R-:W-:Y:S02]  /*71b0*/  ISETP.NE.AND P0, PT, R37, RZ, PT ;  /* 0x000000ff2500720c */ /* 0x000fe40003f05270 */
[----:B0-----:R-:W-:-:S05]  /*71c0*/  IADD3 R14, P1, PT, R12, 0x40, RZ ;  /* 0x000000400c0e7810 */ /* 0x001fca0007f3e0ff */
[----:B------:R-:W-:Y:S01]  /*71d0*/  IMAD.X R15, RZ, RZ, R13, P1 ;  /* 0x000000ffff0f7224 */ /* 0x000fe200008e060d */
[----:B--2---:R-:W-:-:S07]  /*71e0*/  DFMA R32, R32, R34, R20 ;  /* 0x000000222020722b */ /* 0x004fce0000000014 */
[----:B------:R1:W-:Y:S01]  /*71f0*/  ST.E.64 desc[UR36][R8.64], R32 ;  /* 0x0000002008007985 */ /* 0x0003e2000c101b24 */
[----:B------:R-:W-:-:S05]  /*7200*/  IADD3 R34, P2, PT, R10, 0x40, RZ ;  /* 0x000000400a227810 */ /* 0x000fca0007f5e0ff */
[----:B------:R-:W-:Y:S01]  /*7210*/  IMAD.X R35, RZ, RZ, R11, P2 ;  /* 0x000000ffff237224 */ /* 0x000fe200010e060b */
[----:B------:R-:W-:Y:S07]  /*7220*/  @P0 BRA `(.L_x_121) ;  /* 0xfffffffc00540947 */ /* 0x000fee000383ffff */
[----:B------:R-:W-:Y:S05]  /*7230*/  BSYNC.RECONVERGENT B3 ;  /* 0x0000000000037941 */ /* 0x000fea0003800200 */
.L_x_120:
[----:B------:R-:W-:Y:S05]  /*7240*/  BSYNC.RECONVERGENT B2 ;  /* 0x0000000000027941 */ /* 0x000fea0003800200 */
.L_x_119:
        /* <DEDUP_REMOVED lines=8> */
[----:B------:R-:W0:Y:S01]  /*72d0*/  LDCU.64 UR4, c[0x0][0x3a0] ;  /* 0x00007400ff0477ac */ /* 0x000e220008000a00 */
[----:B------:R-:W-:Y:S01]  /*72e0*/  IMAD.IADD R11, R39, 0x1, R38 ;  /* 0x00000001270b7824 */ /* 0x000fe200078e0226 */
[----:B------:R-:W-:-:S04]  /*72f0*/  IADD3 R12, P3, PT, R4, R38, RZ ;  /* 0x00000026040c7210 */ /* 0x000fc80007f7e0ff */
[----:B------:R-:W-:Y:S01]  /*7300*/  IADD3 R11, P2, PT, R36, R11, RZ ;  /* 0x0000000b240b7210 */ /* 0x000fe20007f5e0ff */
[----:B------:R-:W-:-:S04]  /*7310*/  IMAD.X R31, RZ, RZ, R31, P3 ;  /* 0x000000ffff1f7224 */ /* 0x000fc800018e061f */
[----:B------:R-:W-:Y:S01]  /*7320*/  IMAD.X R13, RZ, RZ, RZ, P2 ;  /* 0x000000ffff0d7224 */ /* 0x000fe200010e06ff */
[----:B------:R-:W-:-:S04]  /*7330*/  LEA R10, P2, R11, R24, 0x3 ;  /* 0x000000180b0a7211 */ /* 0x000fc800078418ff */
[----:B------:R-:W-:Y:S02]  /*7340*/  LEA.HI.X R11, R11, R25, R13, 0x3, P2 ;  /* 0x000000190b0b7211 */ /* 0x000fe400010f1c0d */
[----:B0-----:R-:W-:-:S04]  /*7350*/  LEA R14, P3, R12, UR4, 0x3 ;  /* 0x000000040c0e7c11 */ /* 0x001fc8000f8618ff */
[----:B------:R-:W-:Y:S01]  /*7360*/  LEA.HI.X R15, R12, UR5, R31, 0x3, P3 ;  /* 0x000000050c0f7c11 */ /* 0x000fe200098f1c1f */
[----:B------:R-:W2:Y:S04]  /*7370*/  LD.E.64 R10, desc[UR36][R10.64] ;  /* 0x000000240a0a7980 */ /* 0x000ea8000c101b00 */
[----:B------:R-:W2:Y:S01]  /*7380*/  LDG.E.64 R12, desc[UR36][R14.64] ;  /* 0x000000240e0c7981 */ /* 0x000ea2000c1e1b00 */
[----:B-1----:R-:W-:-:S04]  /*7390*/  IADD3 R21, P2, P3, R36, R38, R39 ;  /* 0x0000002624157210 */ /* 0x002fc80007b5e027 */
[----:B------:R-:W-:Y:S02]  /*73a0*/  IADD3.X R31, PT, PT, RZ, RZ, RZ, P2, P3 ;  /* 0x000000ffff1f7210 */ /* 0x000fe400017e64ff */
        /* <DEDUP_REMOVED lines=8> */
[----:B------:R-:W3:Y:S04]  /*7430*/  LD.E.64 R12, desc[UR36][R20.64+0x10] ;  /* 0x00001024140c7980 */ /* 0x000ee8000c101b00 */
[----:B------:R-:W3:Y:S02]  /*7440*/  LDG.E.64 R10, desc[UR36][R14.64+0x10] ;  /* 0x000010240e0a7981 */ /* 0x000ee4000c1e1b00 */
[----:B---3--:R-:W-:-:S07]  /*7450*/  DFMA R10, R12, R10, R34 ;  /* 0x0000000a0c0a722b */ /* 0x008fce0000000022 */
[----:B------:R2:W-:Y:S04]  /*7460*/  ST.E.64 desc[UR36][R8.64], R10 ;  /* 0x0000000a08007985 */ /* 0x0005e8000c101b24 */
[----:B------:R-:W0:Y:S04]  /*7470*/  LD.E.64 R12, desc[UR36][R20.64+0x18] ;  /* 0x00001824140c7980 */ /* 0x000e28000c101b00 */
[----:B------:R-:W0:Y:S01]  /*7480*/  LDG.E.64 R36, desc[UR36][R14.64+0x18] ;  /* 0x000018240e247981 */ /* 0x000e22000c1e1b00 */
[----:B------:R-:W-:Y:S01]  /*7490*/  VIADD R38, R38, 0x4 ;  /* 0x0000000426267836 */ /* 0x000fe20000000000 */
[----:B0-----:R-:W-:-:S07]  /*74a0*/  DFMA R32, R12, R36, R10 ;  /* 0x000000240c20722b */ /* 0x001fce000000000a */
[----:B------:R2:W-:Y:S04]  /*74b0*/  ST.E.64 desc[UR36][R8.64], R32 ;  /* 0x0000002008007985 */ /* 0x0005e8000c101b24 */
.L_x_125:
[----:B------:R-:W-:Y:S05]  /*74c0*/  BSYNC.RECONVERGENT B3 ;  /* 0x0000000000037941 */ /* 0x000fea0003800200 */
.L_x_124:
[----:B------:R-:W-:Y:S05]  /*74d0*/  @!P1 BRA `(.L_x_123) ;  /* 0x0000000000bc9947 */ /* 0x000fea0003800000 */
[----:B------:R-:W-:Y:S01]  /*74e0*/  ISETP.NE.AND P2, PT, R27, 0x1, PT ;  /* 0x000000011b00780c */ /* 0x000fe20003f45270 */
[----:B------:R-:W-:Y:S01]  /*74f0*/  BSSY.RECONVERGENT B3, `(.L_x_126) ;  /* 0x000001c000037945 */ /* 0x000fe20003800200 */
[----:B------:R-:W-:-:S11]  /*7500*/  ISETP.NE.AND P1, PT, R29, RZ, PT ;  /* 0x000000ff1d00720c */ /* 0x000fd60003f25270 */
[----:B------:R-:W-:Y:S05]  /*7510*/  @!P2 BRA `(.L_x_127) ;  /* 0x000000000064a947 */ /* 0x000fea0003800000 */
[----:B------:R-:W0:Y:S01]  /*7520*/  LDCU.64 UR4, c[0x0][0x3a0] ;  /* 0x00007400ff0477ac */ /* 0x000e220008000a00 */
[----:B------:R-:W-:Y:S01]  /*7530*/  IMAD R15, R0, R5, RZ ;  /* 0x00000005000f7224 */ /* 0x000fe200078e02ff */
[----:B--2---:R-:W-:Y:S02]  /*7540*/  IADD3 R10, PT, PT, R39, R38, RZ ;  /* 0x00000026270a7210 */ /* 0x004fe40007ffe0ff */
[----:B------:R-:W-:Y:S02]  /*7550*/  SHF.R.S32.HI R14, RZ, 0x1f, R4 ;  /* 0x0000001fff0e7819 */ /* 0x000fe40000011404 */
[----:B------:R-:W-:Y:S02]  /*7560*/  IADD3 R11, P2, PT, R15, R10, RZ ;  /* 0x0000000a0f0b7210 */ /* 0x000fe40007f5e0ff */
[----:B------:R-:W-:-:S03]  /*7570*/  IADD3 R13, P3, PT, R4, R38, RZ ;  /* 0x00000026040d7210 */ /* 0x000fc60007f7e0ff */
[----:B------:R-:W-:Y:S01]  /*7580*/  IMAD.X R10, RZ, RZ, RZ, P2 ;  /* 0x000000ffff0a7224 */ /* 0x000fe200010e06ff */
[----:B-1----:R-:W-:Y:S01]  /*7590*/  LEA R20, P2, R11, R24, 0x3 ;  /* 0x000000180b147211 */ /* 0x002fe200078418ff */
[----:B------:R-:W-:-:S03]  /*75a0*/  IMAD.X R14, RZ, RZ, R14, P3 ;  /* 0x000000ffff0e7224 */ /* 0x000fc600018e060e */
[----:B------:R-:W-:Y:S02]  /*75b0*/  LEA.HI.X R21, R11, R25, R10, 0x3, P2 ;  /* 0x000000190b157211 */ /* 0x000fe400010f1c0a */
[----:B0-----:R-:W-:-:S04]  /*75c0*/  LEA R12, P3, R13, UR4, 0x3 ;  /* 0x000000040d0c7c11 */ /* 0x001fc8000f8618ff */
[----:B------:R-:W-:Y:S01]  /*75d0*/  LEA.HI.X R13, R13, UR5, R14, 0x3, P3 ;  /* 0x000000050d0d7c11 */ /* 0x000fe200098f1c0e */
[----:B------:R-:W2:Y:S04]  /*75e0*/  LD.E.64 R20, desc[UR36][R20.64] ;  /* 0x0000002414147980 */ /* 0x000ea8000c101b00 */
[----:B------:R-:W2:Y:S01]  /*75f0*/  LDG.E.64 R10, desc[UR36][R12.64] ;  /* 0x000000240c0a7981 */ /* 0x000ea2000c1e1b00 */
[----:B------:R-:W-:-:S04]  /*7600*/  IADD3 R15, P2, P3, R15, R38, R39 ;  /* 0x000000260f0f7210 */ /* 0x000fc80007b5e027 */
[----:B------:R-:W-:Y:S02]  /*7610*/  IADD3.X R31, PT, PT, RZ, RZ, RZ, P2, P3 ;  /* 0x000000ffff1f7210 */ /* 0x000fe400017e64ff */
[----:B------:R-:W-:-:S04]  /*7620*/  LEA R14, P2, R15, R24, 0x3 ;  /* 0x000000180f0e7211 */ /* 0x000fc800078418ff */
        /* <DEDUP_REMOVED lines=8> */
.L_x_127:
[----:B------:R-:W-:Y:S05]  /*76b0*/  BSYNC.RECONVERGENT B3 ;  /* 0x0000000000037941 */ /* 0x000fea0003800200 */
.L_x_126:
[----:B------:R-:W-:Y:S05]  /*76c0*/  @!P1 BRA `(.L_x_123) ;  /* 0x0000000000409947 */ /* 0x000fea0003800000 */
[----:B------:R-:W3:Y:S01]  /*76d0*/  LDCU.64 UR4, c[0x0][0x3a0] ;  /* 0x00007400ff0477ac */ /* 0x000ee20008000a00 */
[----:B0-2---:R-:W-:Y:S01]  /*76e0*/  IMAD R10, R0, R5, RZ ;  /* 0x00000005000a7224 */ /* 0x005fe200078e02ff */
[----:B------:R-:W-:Y:S01]  /*76f0*/  SHF.R.S32.HI R11, RZ, 0x1f, R4 ;  /* 0x0000001fff0b7819 */ /* 0x000fe20000011404 */
[----:B------:R-:W-:Y:S01]  /*7700*/  IMAD.IADD R39, R39, 0x1, R38 ;  /* 0x0000000127277824 */ /* 0x000fe200078e0226 */
[----:B------:R-:W-:-:S04]  /*7710*/  IADD3 R38, P2, PT, R4, R38, RZ ;  /* 0x0000002604267210 */ /* 0x000fc80007f5e0ff */
[----:B------:R-:W-:Y:S01]  /*7720*/  IADD3 R39, P1, PT, R10, R39, RZ ;  /* 0x000000270a277210 */ /* 0x000fe20007f3e0ff */
[----:B------:R-:W-:-:S04]  /*7730*/  IMAD.X R11, RZ, RZ, R11, P2 ;  /* 0x000000ffff0b7224 */ /* 0x000fc800010e060b */
[----:B------:R-:W-:Y:S01]  /*7740*/  IMAD.X R14, RZ, RZ, RZ, P1 ;  /* 0x000000ffff0e7224 */ /* 0x000fe200008e06ff */
[----:B------:R-:W-:Y:S02]  /*7750*/  LEA R10, P1, R39, R24, 0x3 ;  /* 0x00000018270a7211 */ /* 0x000fe400078218ff */
[----:B---3--:R-:W-:-:S04]  /*7760*/  LEA R12, P2, R38, UR4, 0x3 ;  /* 0x00000004260c7c11 */ /* 0x008fc8000f8418ff */
[----:B------:R-:W-:Y:S02]  /*7770*/  LEA.HI.X R13, R38, UR5, R11, 0x3, P2 ;  /* 0x00000005260d7c11 */ /* 0x000fe400090f1c0b */
[----:B------:R-:W-:-:S04]  /*7780*/  LEA.HI.X R11, R39, R25, R14, 0x3, P1 ;  /* 0x00000019270b7211 */ /* 0x000fc800008f1c0e */
[----:B------:R-:W1:Y:S04]  /*7790*/  LDG.E.64 R12, desc[UR36][R12.64] ;  /* 0x000000240c0c7981 */ /* 0x000e68000c1e1b00 */
[----:B------:R-:W1:Y:S02]  /*77a0*/  LD.E.64 R10, desc[UR36][R10.64] ;  /* 0x000000240a0a7980 */ /* 0x000e64000c101b00 */
[----:B-1----:R-:W-:-:S07]  /*77b0*/  DFMA R32, R10, R12, R32 ;  /* 0x0000000c0a20722b */ /* 0x002fce0000000020 */
[----:B------:R3:W-:Y:S04]  /*77c0*/  ST.E.64 desc[UR36][R8.64], R32 ;  /* 0x0000002008007985 */ /* 0x0007e8000c101b24 */
.L_x_123:
[----:B------:R-:W-:Y:S05]  /*77d0*/  BSYNC.RECONVERGENT B2 ;  /* 0x0000000000027941 */ /* 0x000fea0003800200 */
.L_x_122:
[----:B------:R-:W-:-:S05]  /*77e0*/  VIADD R7, R7, 0x1 ;  /* 0x0000000107077836 */ /* 0x000fca0000000000 */
[----:B------:R-:W-:-:S13]  /*77f0*/  ISETP.NE.AND P1, PT, R7, R6, PT ;  /* 0x000000060700720c */ /* 0x000fda0003f25270 */
[----:B------:R-:W-:Y:S05]  /*7800*/  @P1 BRA `(.L_x_128) ;  /* 0xfffffff400741947 */ /* 0x000fea000383ffff */
[----:B------:R-:W-:Y:S05]  /*7810*/  BSYNC.RECONVERGENT B0 ;  /* 0x0000000000007941 */ /* 0x000fea0003800200 */
.L_x_118:
[----:B------:R-:W-:Y:S01]  /*7820*/  ISETP.GE.U32.AND P1, PT, R2, 0xf, PT ;  /* 0x0000000f0200780c */ /* 0x000fe20003f26070 */
[----:B------:R-:W-:Y:S01]  /*7830*/  IMAD.IADD R4, R4, 0x1, -R6 ;  /* 0x0000000104047824 */ /* 0x000fe200078e0a06 */
[----:B------:R-:W-:Y:S01]  /*7840*/  BSSY.RECONVERGENT B0, `(.L_x_129) ;  /* 0x0000055000007945 */ /* 0x000fe20003800200 */
[----:B------:R-:W-:-:S03]  /*7850*/  IMAD.MOV.U32 R7, RZ, RZ, RZ ;  /* 0x000000ffff077224 */ /* 0x000fc600078e00ff */
[----:B------:R-:W-:-:S07]  /*7860*/  SHF.R.S32.HI R6, RZ, 0x1f, R4 ;  /* 0x0000001fff067819 */ /* 0x000fce0000011404 */
[----:B------:R-:W-:Y:S05]  /*7870*/  @!P1 BRA `(.L_x_130) ;  /* 0x0000000400449947 */ /* 0x000fea0003800000 */
[----:B------:R-:W-:Y:S01]  /*7880*/  BSSY.RECONVERGENT B2, `(.L_x_131) ;  /* 0x000004f000027945 */ /* 0x000fe20003800200 */
[----:B------:R-:W-:-:S07]  /*7890*/  IMAD.MOV.U32 R7, RZ, RZ, RZ ;  /* 0x000000ffff077224 */ /* 0x000fce00078e00ff */
.L_x_132:
[----:B------:R-:W-:Y:S01]  /*78a0*/  IADD3 R31, P1, PT, R4, R7, RZ ;  /* 0x00000007041f7210 */ /* 0x000fe20007f3e0ff */
[----:B0-2---:R-:W-:Y:S01]  /*78b0*/  IMAD.WIDE.U32 R10, R7, 0x8, R22 ;  /* 0x00000008070a7825 */ /* 0x005fe200078e0016 */
[----:B------:R-:W0:Y:S03]  /*78c0*/  LDCU.64 UR4, c[0x0][0x3a0] ;  /* 0x00007400ff0477ac */ /* 0x000e260008000a00 */
[----:B-1-34-:R-:W-:Y:S01]  /*78d0*/  IMAD.X R8, RZ, RZ, R6, P1 ;  /* 0x000000ffff087224 */ /* 0x01afe200008e0606 */
[----:B------:R-:W2:Y:S01]  /*78e0*/  LD.E.64 R14, desc[UR36][R10.64] ;  /* 0x000000240a0e7980 */ /* 0x000ea2000c101b00 */
[----:B------:R-:W-:-:S03]  /*78f0*/  IMAD.SHL.U32 R9, R31, 0x8, RZ ;  /* 0x000000081f097824 */ /* 0x000fc600078e00ff */
[----:B------:R-:W-:Y:S02]  /*7900*/  SHF.L.U64.HI R31, R31, 0x3, R8 ;  /* 0x000000031f1f7819 */ /* 0x000fe40000010208 */
[----:B------:R-:W-:-:S05]  /*7910*/  IADD3 R12, P1, PT, R9, R16, RZ ;  /* 0x00000010090c7210 */ /* 0x000fca0007f3e0ff */
[----:B------:R-:W-:-:S05]  /*7920*/  IMAD.X R13, R31, 0x1, R17, P1 ;  /* 0x000000011f0d7824 */ /* 0x000fca00008e0611 */
[----:B------:R-:W2:Y:S01]  /*7930*/  LD.E.64 R20, desc[UR36][R12.64] ;  /* 0x000000240c147980 */ /* 0x000ea2000c101b00 */
[----:B0-----:R-:W-:-:S04]  /*7940*/  IADD3 R8, P1, PT, R9, UR4, RZ ;  /* 0x0000000409087c10 */ /* 0x001fc8000ff3e0ff */
[----:B------:R-:W-:Y:S01]  /*7950*/  IADD3.X R9, PT, PT, R31, UR5, RZ, P1, !PT ;  /* 0x000000051f097c10 */ /* 0x000fe20008ffe4ff */
[----:B--2---:R-:W-:-:S07]  /*7960*/  DADD R14, R20, -R14 ;  /* 0x00000000140e7229 */ /* 0x004fce000000080e */
[----:B------:R0:W-:Y:S04]  /*7970*/  STG.E.64 desc[UR36][R8.64], R14 ;  /* 0x0000000e08007986 */ /* 0x0001e8000c101b24 */
[----:B------:R-:W2:Y:S04]  /*7980*/  LD.E.64 R20, desc[UR36][R12.64+0x8] ;  /* 0x000008240c147980 */ /* 0x000ea8000c101b00 */
[----:B------:R-:W2:Y:S02]  /*7990*/  LD.E.64 R32, desc[UR36][R10.64+0x8] ;  /* 0x000008240a207980 */ /* 0x000ea4000c101b00 */
[----:B--2---:R-:W-:-:S07]  /*79a0*/  DADD R20, R20, -R32 ;  /* 0x0000000014147229 */ /* 0x004fce0000000820 */
[----:B------:R1:W-:Y:S04]  /*79b0*/  STG.E.64 desc[UR36][R8.64+0x8], R20 ;  /* 0x0000081408007986 */ /* 0x0003e8000c101b24 */
[----:B------:R-:W2:Y:S04]  /*79c0*/  LD.E.64 R32, desc[UR36][R12.64+0x10] ;  /* 0x000010240c207980 */ /* 0x000ea8000c101b00 */
[----:B------:R-:W2:Y:S02]  /*79d0*/  LD.E.64 R34, desc[UR36][R10.64+0x10] ;  /* 0x000010240a227980 */ /* 0x000ea4000c101b00 */
[----:B--2---:R-:W-:-:S07]  /*79e0*/  DADD R32, R32, -R34 ;  /* 0x0000000020207229 */ /* 0x004fce0000000822 */
[----:B------:R2:W-:Y:S04]  /*79f0*/  STG.E.64 desc[UR36][R8.64+0x10], R32 ;  /* 0x0000102008007986 */ /* 0x0005e8000c101b24 */
[----:B------:R-:W3:Y:S04]  /*7a00*/  LD.E.64 R34, desc[UR36][R12.64+0x18] ;  /* 0x000018240c227980 */ /* 0x000ee8000c101b00 */
[----:B------:R-:W3:Y:S02]  /*7a10*/  LD.E.64 R36, desc[UR36][R10.64+0x18] ;  /* 0x000018240a247980 */ /* 0x000ee4000c101b00 */
[----:B---3--:R-:W-:-:S07]  /*7a20*/  DADD R34, R34, -R36 ;  /* 0x0000000022227229 */ /* 0x008fce0000000824 */
[----:B------:R3:W-:Y:S04]  /*7a30*/  STG.E.64 desc[UR36][R8.64+0x18], R34 ;  /* 0x0000182208007986 */ /* 0x0007e8000c101b24 */
[----:B0-----:R-:W4:Y:S04]  /*7a40*/  LD.E.64 R14, desc[UR36][R12.64+0x20] ;  /* 0x000020240c0e7980 */ /* 0x001f28000c101b00 */
[----:B------:R-:W4:Y:S02]  /*7a50*/  LD.E.64 R36, desc[UR36][R10.64+0x20] ;  /* 0x000020240a247980 */ /* 0x000f24000c101b00 */
[----:B----4-:R-:W-:-:S07]  /*7a60*/  DADD R14, R14, -R36 ;  /* 0x000000000e0e7229 */ /* 0x010fce0000000824 */
[----:B------:R0:W-:Y:S04]  /*7a70*/  STG.E.64 desc[UR36][R8.64+0x20], R14 ;  /* 0x0000200e08007986 */ /* 0x0001e8000c101b24 */
[----:B-1----:R-:W4:Y:S04]  /*7a80*/  LD.E.64 R20, desc[UR36][R12.64+0x28] ;  /* 0x000028240c147980 */ /* 0x002f28000c101b00 */
[----:B------:R-:W4:Y:S02]  /*7a90*/  LD.E.64 R36, desc[UR36][R10.64+0x28] ;  /* 0x000028240a247980 */ /* 0x000f24000c101b00 */
[----:B----4-:R-:W-:-:S07]  /*7aa0*/  DADD R20, R20, -R36 ;  /* 0x0000000014147229 */ /* 0x010fce0000000824 */
[----:B------:R1:W-:Y:S04]  /*7ab0*/  STG.E.64 desc[UR36][R8.64+0x28], R20 ;  /* 0x0000281408007986 */ /* 0x0003e8000c101b24 */
[----:B--2---:R-:W2:Y:S04]  /*7ac0*/  LD.E.64 R32, desc[UR36][R12.64+0x30] ;  /* 0x000030240c207980 */ /* 0x004ea8000c101b00 */
[----:B------:R-:W2:Y:S02]  /*7ad0*/  LD.E.64 R36, desc[UR36][R10.64+0x30] ;  /* 0x000030240a247980 */ /* 0x000ea4000c101b00 */
[----:B--2---:R-:W-:-:S07]  /*7ae0*/  DADD R32, R32, -R36 ;  /* 0x0000000020207229 */ /* 0x004fce0000000824 */
[----:B------:R2:W-:Y:S04]  /*7af0*/  STG.E.64 desc[UR36][R8.64+0x30], R32 ;  /* 0x0000302008007986 */ /* 0x0005e8000c101b24 */
[----:B---3--:R-:W3:Y:S04]  /*7b00*/  LD.E.64 R34, desc[UR36][R12.64+0x38] ;  /* 0x000038240c227980 */ /* 0x008ee8000c101b00 */
        /* <DEDUP_REMOVED lines=23> */
[----:B-1----:R-:W5:Y:S04]  /*7c80*/  LD.E.64 R20, desc[UR36][R12.64+0x68] ;  /* 0x000068240c147980 */ /* 0x002f68000c101b00 */
[----:B------:R-:W5:Y:S02]  /*7c90*/  LD.E.64 R36, desc[UR36][R10.64+0x68] ;  /* 0x000068240a247980 */ /* 0x000f64000c101b00 */
[----:B-----5:R-:W-:-:S07]  /*7ca0*/  DADD R20, R20, -R36 ;  /* 0x0000000014147229 */ /* 0x020fce0000000824 */
[----:B------:R4:W-:Y:S04]  /*7cb0*/  STG.E.64 desc[UR36][R8.64+0x68], R20 ;  /* 0x0000681408007986 */ /* 0x0009e8000c101b24 */
[----:B--2---:R-:W2:Y:S04]  /*7cc0*/  LD.E.64 R32, desc[UR36][R12.64+0x70] ;  /* 0x000070240c207980 */ /* 0x004ea8000c101b00 */
[----:B------:R-:W2:Y:S02]  /*7cd0*/  LD.E.64 R36, desc[UR36][R10.64+0x70] ;  /* 0x000070240a247980 */ /* 0x000ea4000c101b00 */
[----:B--2---:R-:W-:-:S07]  /*7ce0*/  DADD R32, R32, -R36 ;  /* 0x0000000020207229 */ /* 0x004fce0000000824 */
[----:B------:R4:W-:Y:S04]  /*7cf0*/  STG.E.64 desc[UR36][R8.64+0x70], R32 ;  /* 0x0000702008007986 */ /* 0x0009e8000c101b24 */
[----:B---3--:R-:W2:Y:S04]  /*7d00*/  LD.E.64 R34, desc[UR36][R12.64+0x78] ;  /* 0x000078240c227980 */ /* 0x008ea8000c101b00 */
[----:B------:R-:W2:Y:S01]  /*7d10*/  LD.E.64 R36, desc[UR36][R10.64+0x78] ;  /* 0x000078240a247980 */ /* 0x000ea2000c101b00 */
[----:B------:R-:W-:-:S05]  /*7d20*/  VIADD R7, R7, 0x10 ;  /* 0x0000001007077836 */ /* 0x000fca0000000000 */
[----:B------:R-:W-:Y:S01]  /*7d30*/  ISETP.NE.AND P1, PT, R7, R30, PT ;  /* 0x0000001e0700720c */ /* 0x000fe20003f25270 */
[----:B--2---:R-:W-:-:S07]  /*7d40*/  DADD R34, R34, -R36 ;  /* 0x0000000022227229 */ /* 0x004fce0000000824 */
[----:B------:R4:W-:Y:S05]  /*7d50*/  STG.E.64 desc[UR36][R8.64+0x78], R34 ;  /* 0x0000782208007986 */ /* 0x0009ea000c101b24 */
[----:B------:R-:W-:Y:S05]  /*7d60*/  @P1 BRA `(.L_x_132) ;  /* 0xfffffff800cc1947 */ /* 0x000fea000383ffff */
[----:B------:R-:W-:Y:S05]  /*7d70*/  BSYNC.RECONVERGENT B2 ;  /* 0x0000000000027941 */ /* 0x000fea0003800200 */
.L_x_131:
[----:B------:R-:W-:-:S07]  /*7d80*/  IMAD.MOV.U32 R7, RZ, RZ, R30 ;  /* 0x000000ffff077224 */ /* 0x000fce00078e001e */
.L_x_130:
[----:B------:R-:W-:Y:S05]  /*7d90*/  BSYNC.RECONVERGENT B0 ;  /* 0x0000000000007941 */ /* 0x000fea0003800200 */
.L_x_129:
[----:B------:R-:W-:Y:S01]  /*7da0*/  ISETP.NE.AND P1, PT, R28, RZ, PT ;  /* 0x000000ff1c00720c */ /* 0x000fe20003f25270 */
[----:B------:R-:W-:-:S12]  /*7db0*/  BSSY.RECONVERGENT B0, `(.L_x_133) ;  /* 0x000006f000007945 */ /* 0x000fd80003800200 */
[----:B------:R-:W-:Y:S05]  /*7dc0*/  @!P1 BRA `(.L_x_134) ;  /* 0x0000000400b49947 */ /* 0x000fea0003800000 */
[----:B01234-:R-:W-:Y:S01]  /*7dd0*/  VIADD R8, R28, 0xffffffff ;  /* 0xffffffff1c087836 */ /* 0x01ffe20000000000 */
[----:B------:R-:W-:Y:S04]  /*7de0*/  BSSY.RECONVERGENT B2, `(.L_x_135) ;  /* 0x000002e000027945 */ /* 0x000fe80003800200 */
[----:B------:R-:W-:-:S13]  /*7df0*/  ISETP.GE.U32.AND P1, PT, R8, 0x7, PT ;  /* 0x000000070800780c */ /* 0x000fda0003f26070 */
[----:B------:R-:W-:Y:S05]  /*7e00*/  @!P1 BRA `(.L_x_136) ;  /* 0x0000000000ac9947 */ /* 0x000fea0003800000 */
[----:B------:R-:W-:Y:S01]  /*7e10*/  IADD3 R31, P1, PT, R4, R7, RZ ;  /* 0x00000007041f7210 */ /* 0x000fe20007f3e0ff */
[----:B------:R-:W-:Y:S01]  /*7e20*/  IMAD.WIDE.U32 R10, R7, 0x8, R22 ;  /* 0x00000008070a7825 */ /* 0x000fe200078e0016 */
[----:B------:R-:W0:Y:S02]  /*7e30*/  LDCU.64 UR4, c[0x0][0x3a0] ;  /* 0x00007400ff0477ac */ /* 0x000e240008000a00 */
[----:B------:R-:W-:Y:S01]  /*7e40*/  SHF.L.U32 R9, R31, 0x3, RZ ;  /* 0x000000031f097819 */ /* 0x000fe200000006ff */
[----:B------:R-:W-:Y:S01]  /*7e50*/  IMAD.X R8, RZ, RZ, R6, P1 ;  /* 0x000000ffff087224 */ /* 0x000fe200008e0606 */
[----:B------:R-:W2:Y:S02]  /*7e60*/  LD.E.64 R14, desc[UR36][R10.64] ;  /* 0x000000240a0e7980 */ /* 0x000ea4000c101b00 */
[----:B------:R-:W-:Y:S02]  /*7e70*/  IADD3 R12, P1, PT, R9, R16, RZ ;  /* 0x00000010090c7210 */ /* 0x000fe40007f3e0ff */
[----:B------:R-:W-:-:S05]  /*7e80*/  SHF.L.U64.HI R31, R31, 0x3, R8 ;  /* 0x000000031f1f7819 */ /* 0x000fca0000010208 */
        /* <DEDUP_REMOVED lines=30> */
[----:B---3--:R-:W2:Y:S04]  /*8070*/  LD.E.64 R34, desc[UR36][R12.64+0x38] ;  /* 0x000038240c227980 */ /* 0x008ea8000c101b00 */
[----:B------:R-:W2:Y:S01]  /*8080*/  LD.E.64 R36, desc[UR36][R10.64+0x38] ;  /* 0x000038240a247980 */ /* 0x000ea2000c101b00 */
[----:B------:R-:W-:Y:S01]  /*8090*/  VIADD R7, R7, 0x8 ;  /* 0x0000000807077836 */ /* 0x000fe20000000000 */
[----:B--2---:R-:W-:-:S07]  /*80a0*/  DADD R34, R34, -R36 ;  /* 0x0000000022227229 */ /* 0x004fce0000000824 */
[----:B------:R0:W-:Y:S04]  /*80b0*/  STG.E.64 desc[UR36][R8.64+0x38], R34 ;  /* 0x0000382208007986 */ /* 0x0001e8000c101b24 */
.L_x_136:
[----:B------:R-:W-:Y:S05]  /*80c0*/  BSYNC.RECONVERGENT B2 ;  /* 0x0000000000027941 */ /* 0x000fea0003800200 */
.L_x_135:
[----:B------:R-:W-:Y:S05]  /*80d0*/  @!P0 BRA `(.L_x_134) ;  /* 0x0000000000f08947 */ /* 0x000fea0003800000 */
[----:B0-----:R-:W-:Y:S01]  /*80e0*/  VIADD R8, R26, 0xffffffff ;  /* 0xffffffff1a087836 */ /* 0x001fe20000000000 */
[----:B------:R-:W-:Y:S01]  /*80f0*/  BSSY.RECONVERGENT B2, `(.L_x_137) ;  /* 0x000001f000027945 */ /* 0x000fe20003800200 */
[----:B------:R-:W-:-:S03]  /*8100*/  ISETP.NE.AND P1, PT, R27, RZ, PT ;  /* 0x000000ff1b00720c */ /* 0x000fc60003f25270 */
[----:B------:R-:W-:-:S13]  /*8110*/  ISETP.GE.U32.AND P0, PT, R8, 0x3, PT ;  /* 0x000000030800780c */ /* 0x000fda0003f06070 */
[----:B------:R-:W-:Y:S05]  /*8120*/  @!P0 BRA `(.L_x_138) ;  /* 0x00000000006c8947 */ /* 0x000fea0003800000 */
[----:B------:R-:W-:Y:S01]  /*8130*/  IADD3 R8, P0, PT, R4, R7, RZ ;  /* 0x0000000704087210 */ /* 0x000fe20007f1e0ff */
[----:B------:R-:W-:Y:S01]  /*8140*/  IMAD.WIDE.U32 R10, R7, 0x8, R22 ;  /* 0x00000008070a7825 */ /* 0x000fe200078e0016 */
[----:B------:R-:W0:Y:S03]  /*8150*/  LDCU.64 UR4, c[0x0][0x3a0] ;  /* 0x00007400ff0477ac */ /* 0x000e260008000a00 */
[----:B------:R-:W-:Y:S01]  /*8160*/  IMAD.X R9, RZ, RZ, R6, P0 ;  /* 0x000000ffff097224 */ /* 0x000fe200000e0606 */
        /* <DEDUP_REMOVED lines=18> */
[----:B------:R-:W2:Y:S04]  /*8290*/  LD.E.64 R34, desc[UR36][R12.64+0x18] ;  /* 0x000018240c227980 */ /* 0x000ea8000c101b00 */
[----:B------:R-:W2:Y:S01]  /*82a0*/  LD.E.64 R36, desc[UR36][R10.64+0x18] ;  /* 0x000018240a247980 */ /* 0x000ea2000c101b00 */
[----:B------:R-:W-:Y:S01]  /*82b0*/  VIADD R7, R7, 0x4 ;  /* 0x0000000407077836 */ /* 0x000fe20000000000 */
[----:B--2---:R-:W-:-:S07]  /*82c0*/  DADD R34, R34, -R36 ;  /* 0x0000000022227229 */ /* 0x004fce0000000824 */
[----:B------:R0:W-:Y:S04]  /*82d0*/  STG.E.64 desc[UR36][R8.64+0x18], R34 ;  /* 0x0000182208007986 */ /* 0x0001e8000c101b24 */
.L_x_138:
[----:B------:R-:W-:Y:S05]  /*82e0*/  BSYNC.RECONVERGENT B2 ;  /* 0x0000000000027941 */ /* 0x000fea0003800200 */
.L_x_137:
[----:B------:R-:W-:Y:S05]  /*82f0*/  @!P1 BRA `(.L_x_134) ;  /* 0x0000000000689947 */ /* 0x000fea0003800000 */
[----:B------:R-:W-:Y:S01]  /*8300*/  IADD3 R4, P0, PT, R4, R7, RZ ;  /* 0x0000000704047210 */ /* 0x000fe20007f1e0ff */
[----:B------:R-:W-:Y:S01]  /*8310*/  IMAD.WIDE.U32 R10, R7, 0x8, R22 ;  /* 0x00000008070a7825 */ /* 0x000fe200078e0016 */
[----:B------:R-:W1:Y:S03]  /*8320*/  LDCU.64 UR4, c[0x0][0x3a0] ;  /* 0x00007400ff0477ac */ /* 0x000e660008000a00 */
[----:B0-----:R-:W-:Y:S01]  /*8330*/  IMAD.X R21, RZ, RZ, R6, P0 ;  /* 0x000000ffff157224 */ /* 0x001fe200000e0606 */
[----:B------:R-:W2:Y:S01]  /*8340*/  LD.E.64 R14, desc[UR36][R10.64] ;  /* 0x000000240a0e7980 */ /* 0x000ea2000c101b00 */
[----:B------:R-:W-:-:S03]  /*8350*/  IMAD.SHL.U32 R9, R4, 0x8, RZ ;  /* 0x0000000804097824 */ /* 0x000fc600078e00ff */
[----:B------:R-:W-:Y:S02]  /*8360*/  SHF.L.U64.HI R21, R4, 0x3, R21 ;  /* 0x0000000304157819 */ /* 0x000fe40000010215 */
[----:B------:R-:W-:-:S05]  /*8370*/  IADD3 R6, P0, PT, R9, R16, RZ ;  /* 0x0000001009067210 */ /* 0x000fca0007f1e0ff */
[----:B------:R-:W-:-:S05]  /*8380*/  IMAD.X R7, R21, 0x1, R17, P0 ;  /* 0x0000000115077824 */ /* 0x000fca00000e0611 */
[----:B------:R-:W2:Y:S01]  /*8390*/  LD.E.64 R12, desc[UR36][R6.64] ;  /* 0x00000024060c7980 */ /* 0x000ea2000c101b00 */
[----:B-1----:R-:W-:-:S04]  /*83a0*/  IADD3 R8, P0, PT, R9, UR4, RZ ;  /* 0x0000000409087c10 */ /* 0x002fc8000ff1e0ff */
[----:B------:R-:W-:Y:S02]  /*83b0*/  IADD3.X R9, PT, PT, R21, UR5, RZ, P0, !PT ;  /* 0x0000000515097c10 */ /* 0x000fe400087fe4ff */
[----:B------:R-:W-:Y:S01]  /*83c0*/  ISETP.NE.AND P0, PT, R27, 0x1, PT ;  /* 0x000000011b00780c */ /* 0x000fe20003f05270 */
[----:B--2---:R-:W-:-:S07]  /*83d0*/  DADD R12, R12, -R14 ;  /* 0x000000000c0c7229 */ /* 0x004fce000000080e */
[----:B------:R0:W-:Y:S05]  /*83e0*/  STG.E.64 desc[UR36][R8.64], R12 ;  /* 0x0000000c08007986 */ /* 0x0001ea000c101b24 */
[----:B------:R-:W-:Y:S05]  /*83f0*/  @!P0 BRA `(.L_x_134) ;  /* 0x0000000000288947 */ /* 0x000fea0003800000 */
[----:B0-----:R-:W2:Y:S04]  /*8400*/  LD.E.64 R12, desc[UR36][R6.64+0x8] ;  /* 0x00000824060c7980 */ /* 0x001ea8000c101b00 */
[----:B------:R-:W2:Y:S01]  /*8410*/  LD.E.64 R14, desc[UR36][R10.64+0x8] ;  /* 0x000008240a0e7980 */ /* 0x000ea2000c101b00 */
[----:B------:R-:W-:Y:S01]  /*8420*/  ISETP.NE.AND P0, PT, R27, 0x2, PT ;  /* 0x000000021b00780c */ /* 0x000fe20003f05270 */
[----:B--2---:R-:W-:-:S07]  /*8430*/  DADD R12, R12, -R14 ;  /* 0x000000000c0c7229 */ /* 0x004fce000000080e */
[----:B------:R0:W-:Y:S05]  /*8440*/  STG.E.64 desc[UR36][R8.64+0x8], R12 ;  /* 0x0000080c08007986 */ /* 0x0001ea000c101b24 */
[----:B------:R-:W-:Y:S05]  /*8450*/  @!P0 BRA `(.L_x_134) ;  /* 0x0000000000108947 */ /* 0x000fea0003800000 */
[----:B------:R-:W0:Y:S04]  /*8460*/  LD.E.64 R6, desc[UR36][R6.64+0x10] ;  /* 0x0000102406067980 */ /* 0x000e28000c101b00 */
[----:B------:R-:W0:Y:S02]  /*8470*/  LD.E.64 R10, desc[UR36][R10.64+0x10] ;  /* 0x000010240a0a7980 */ /* 0x000e24000c101b00 */
[----:B0-----:R-:W-:-:S07]  /*8480*/  DADD R12, R6, -R10 ;  /* 0x00000000060c7229 */ /* 0x001fce000000080a */
[----:B------:R0:W-:Y:S04]  /*8490*/  STG.E.64 desc[UR36][R8.64+0x10], R12 ;  /* 0x0000100c08007986 */ /* 0x0001e8000c101b24 */
.L_x_134:
[----:B------:R-:W-:Y:S05]  /*84a0*/  BSYNC.RECONVERGENT B0 ;  /* 0x0000000000007941 */ /* 0x000fea0003800200 */
.L_x_133:
[----:B------:R-:W-:-:S13]  /*84b0*/  ISETP.GT.AND P0, PT, R5, RZ, PT ;  /* 0x000000ff0500720c */ /* 0x000fda0003f04270 */
[----:B------:R-:W-:Y:S05]  /*84c0*/  @P0 BRA `(.L_x_139) ;  /* 0xffffffe8002c0947 */ /* 0x000fea000383ffff */
.L_x_117:
[----:B------:R-:W-:Y:S05]  /*84d0*/  BSYNC.RECONVERGENT B1 ;  /* 0x0000000000017941 */ /* 0x000fea0003800200 */
.L_x_116:
[----:B------:R-:W-:Y:S05]  /*84e0*/  BRA `(.L_x_140) ;  /* 0x00000000006c7947 */ /* 0x000fea0003800000 */
.L_x_27:
[----:B------:R-:W-:-:S13]  /*84f0*/  ISETP.NE.AND P0, PT, R0, RZ, PT ;  /* 0x000000ff0000720c */ /* 0x000fda0003f05270 */
[----:B------:R-:W-:Y:S05]  /*8500*/  @!P0 BRA `(.L_x_140) ;  /* 0x0000000000648947 */ /* 0x000fea0003800000 */
[----:B------:R-:W0:Y:S01]  /*8510*/  LDCU.64 UR4, c[0x0][0x3a8] ;  /* 0x00007500ff0477ac */ /* 0x000e220008000a00 */
[----:B------:R-:W1:Y:S01]  /*8520*/  LDC.64 R2, c[0x0][0x3a0] ;  /* 0x0000e800ff027b82 */ /* 0x000e620000000a00 */
[--C-:B------:R-:W-:Y:S01]  /*8530*/  SHF.R.S32.HI R7, RZ, 0x1f, R0.reuse ;  /* 0x0000001fff077819 */ /* 0x100fe20000011400 */
[C---:B------:R-:W-:Y:S02]  /*8540*/  IMAD R5, R0.reuse, R5, -R0 ;  /* 0x0000000500057224 */ /* 0x040fe400078e0a00 */
[----:B------:R-:W-:Y:S01]  /*8550*/  IMAD.MOV.U32 R11, RZ, RZ, RZ ;  /* 0x000000ffff0b7224 */ /* 0x000fe200078e00ff */
[----:B------:R-:W-:Y:S01]  /*8560*/  SHF.L.U64.HI R8, R0, 0x3, R7 ;  /* 0x0000000300087819 */ /* 0x000fe20000010207 */
[----:B0-----:R-:W-:-:S06]  /*8570*/  UIMAD UR4, UR5, UR4, URZ ;  /* 0x00000004050472a4 */ /* 0x001fcc000f8e02ff */
[----:B------:R-:W-:Y:S01]  /*8580*/  IADD3 R9, PT, PT, -R0, UR4, RZ ;  /* 0x0000000400097c10 */ /* 0x000fe2000fffe1ff */
[----:B-1----:R-:W-:-:S03]  /*8590*/  IMAD.WIDE R2, R5, 0x8, R2 ;  /* 0x0000000805027825 */ /* 0x002fc600078e0202 */
[----:B------:R-:W-:Y:S01]  /*85a0*/  SHF.R.S32.HI R12, RZ, 0x1f, R9 ;  /* 0x0000001fff0c7819 */ /* 0x000fe20000011409 */
[----:B------:R-:W-:Y:S01]  /*85b0*/  IMAD.SHL.U32 R0, R0, 0x8, RZ ;  /* 0x0000000800007824 */ /* 0x000fe200078e00ff */
[----:B------:R-:W-:-:S04]  /*85c0*/  LEA R10, P0, R9, R16, 0x3 ;  /* 0x00000010090a7211 */ /* 0x000fc800078018ff */
[----:B------:R-:W-:Y:S01]  /*85d0*/  LEA.HI.X R12, R9, R17, R12, 0x3, P0 ;  /* 0x00000011090c7211 */ /* 0x000fe200000f1c0c */
[----:B------:R-:W-:-:S08]  /*85e0*/  IMAD.MOV.U32 R9, RZ, RZ, RZ ;  /* 0x000000ffff097224 */ /* 0x000fd000078e00ff */
.L_x_141:
        /* <DEDUP_REMOVED lines=11> */
.L_x_140:
[----:B------:R-:W-:Y:S05]  /*86a0*/  BSYNC.RECONVERGENT B8 ;  /* 0x0000000000087941 */ /* 0x000fea0003800200 */
.L_x_26:
[----:B------:R-:W-:Y:S01]  /*86b0*/  MOV R2, 0x10 ;  /* 0x0000001000027802 */ /* 0x000fe20000000f00 */
[----:B0-----:R-:W-:Y:S01]  /*86c0*/  IMAD.MOV.U32 R4, RZ, RZ, R24 ;  /* 0x000000ffff047224 */ /* 0x001fe200078e0018 */
[----:B------:R-:W-:Y:S02]  /*86d0*/  MOV R5, R25 ;  /* 0x0000001900057202 */ /* 0x000fe40000000f00 */
[----:B-1234-:R0:W1:Y:S05]  /*86e0*/  LDC.64 R6, c[0x4][R2] ;  /* 0x0100000002067b82 */ /* 0x01e06a0000000a00 */
[----:B------:R-:W-:-:S07]  /*86f0*/  LEPC R20, `(.L_x_142) ;  /* 0x000000001014794e */ /* 0x000fce0000000000 */
[----:B01----:R-:W-:Y:S05]  /*8700*/  CALL.ABS.NOINC R6 ;  /* 0x0000000006007343 */ /* 0x003fea0003c00000 */
.L_x_142:
[----:B------:R0:W1:Y:S01]  /*8710*/  LDC.64 R6, c[0x4][R2] ;  /* 0x0100000002067b82 */ /* 0x0000620000000a00 */
[----:B------:R-:W-:Y:S02]  /*8720*/  IMAD.MOV.U32 R4, RZ, RZ, R16 ;  /* 0x000000ffff047224 */ /* 0x000fe400078e0010 */
[----:B------:R-:W-:-:S07]  /*8730*/  IMAD.MOV.U32 R5, RZ, RZ, R17 ;  /* 0x000000ffff057224 */ /* 0x000fce00078e0011 */
[----:B------:R-:W-:-:S07]  /*8740*/  LEPC R20, `(.L_x_143) ;  /* 0x000000001014794e */ /* 0x000fce0000000000 */
[----:B01----:R-:W-:Y:S05]  /*8750*/  CALL.ABS.NOINC R6 ;  /* 0x0000000006007343 */ /* 0x003fea0003c00000 */
.L_x_143:
[----:B------:R0:W1:Y:S01]  /*8760*/  LDC.64 R6, c[0x4][R2] ;  /* 0x0100000002067b82 */ /* 0x0000620000000a00 */
[----:B------:R-:W-:Y:S02]  /*8770*/  IMAD.MOV.U32 R4, RZ, RZ, R18 ;  /* 0x000000ffff047224 */ /* 0x000fe400078e0012 */
[----:B------:R-:W-:-:S07]  /*8780*/  IMAD.MOV.U32 R5, RZ, RZ, R19 ;  /* 0x000000ffff057224 */ /* 0x000fce00078e0013 */
[----:B------:R-:W-:-:S07]  /*8790*/  LEPC R20, `(.L_x_144) ;  /* 0x000000001014794e */ /* 0x000fce0000000000 */
[----:B01----:R-:W-:Y:S05]  /*87a0*/  CALL.ABS.NOINC R6 ;  /* 0x0000000006007343 */ /* 0x003fea0003c00000 */
.L_x_144:
[----:B------:R-:W0:Y:S01]  /*87b0*/  LDC.64 R2, c[0x4][R2] ;  /* 0x0100000002027b82 */ /* 0x000e220000000a00 */
[----:B------:R-:W-:Y:S02]  /*87c0*/  IMAD.MOV.U32 R4, RZ, RZ, R22 ;  /* 0x000000ffff047224 */ /* 0x000fe400078e0016 */
[----:B------:R-:W-:-:S07]  /*87d0*/  IMAD.MOV.U32 R5, RZ, RZ, R23 ;  /* 0x000000ffff057224 */ /* 0x000fce00078e0017 */
[----:B------:R-:W-:-:S07]  /*87e0*/  LEPC R20, `(.L_x_145) ;  /* 0x000000001014794e */ /* 0x000fce0000000000 */
[----:B0-----:R-:W-:Y:S05]  /*87f0*/  CALL.ABS.NOINC R2 ;  /* 0x0000000002007343 */ /* 0x001fea0003c00000 */
.L_x_145:
[----:B------:R-:W-:Y:S05]  /*8800*/  EXIT ;  /* 0x000000000000794d */ /* 0x000fea0003800000 */
        .weak           $__internal_0_$__cuda_sm20_dblrcp_rn_slowpath_v3
        .type           $__internal_0_$__cuda_sm20_dblrcp_rn_slowpath_v3,@function
        .size           $__internal_0_$__cuda_sm20_dblrcp_rn_slowpath_v3,(.L_x_151 - $__internal_0_$__cuda_sm20_dblrcp_rn_slowpath_v3)
$__internal_0_$__cuda_sm20_dblrcp_rn_slowpath_v3:
[----:B------:R-:W-:Y:S01]  /*8810*/  DSETP.GTU.AND P0, PT, |R12|, +INF , PT ;  /* 0x7ff000000c00742a */ /* 0x000fe20003f0c200 */
[----:B------:R-:W-:-:S13]  /*8820*/  BSSY.RECONVERGENT B1, `(.L_x_146) ;  /* 0x0000023000017945 */ /* 0x000fda0003800200 */
[----:B------:R-:W-:Y:S05]  /*8830*/  @P0 BRA `(.L_x_147) ;  /* 0x00000000007c0947 */ /* 0x000fea0003800000 */
[----:B------:R-:W-:-:S05]  /*8840*/  LOP3.LUT R21, R13, 0x7fffffff, RZ, 0xc0, !PT ;  /* 0x7fffffff0d157812 */ /* 0x000fca00078ec0ff */
[----:B------:R-:W-:-:S05]  /*8850*/  VIADD R14, R21, 0xffffffff ;  /* 0xffffffff150e7836 */ /* 0x000fca0000000000 */
[----:B------:R-:W-:-:S13]  /*8860*/  ISETP.GE.U32.AND P0, PT, R14, 0x7fefffff, PT ;  /* 0x7fefffff0e00780c */ /* 0x000fda0003f06070 */
[----:B------:R-:W-:Y:S01]  /*8870*/  @P0 LOP3.LUT R15, R13, 0x7ff00000, RZ, 0x3c, !PT ;  /* 0x7ff000000d0f0812 */ /* 0x000fe200078e3cff */
[----:B------:R-:W-:Y:S01]  /*8880*/  @P0 IMAD.MOV.U32 R14, RZ, RZ, RZ ;  /* 0x000000ffff0e0224 */ /* 0x000fe200078e00ff */
[----:B------:R-:W-:Y:S06]  /*8890*/  @P0 BRA `(.L_x_148) ;  /* 0x00000000006c0947 */ /* 0x000fec0003800000 */
[----:B------:R-:W-:-:S13]  /*88a0*/  ISETP.GE.U32.AND P0, PT, R21, 0x1000001, PT ;  /* 0x010000011500780c */ /* 0x000fda0003f06070 */
[----:B------:R-:W-:Y:S05]  /*88b0*/  @!P0 BRA `(.L_x_149) ;  /* 0x0000000000348947 */ /* 0x000fea0003800000 */
[----:B------:R-:W-:Y:S02]  /*88c0*/  VIADD R15, R13, 0xc0200000 ;  /* 0xc02000000d0f7836 */ /* 0x000fe40000000000 */
[----:B------:R-:W-:Y:S02]  /*88d0*/  IMAD.MOV.U32 R14, RZ, RZ, R12 ;  /* 0x000000ffff0e7224 */ /* 0x000fe400078e000c */
[----:B------:R-:W0:Y:S04]  /*88e0*/  MUFU.RCP64H R21, R15 ;  /* 0x0000000f00157308 */ /* 0x000e280000001800 */
[----:B0-----:R-:W-:-:S08]  /*88f0*/  DFMA R34, -R14, R20, 1 ;  /* 0x3ff000000e22742b */ /* 0x001fd00000000114 */
[----:B------:R-:W-:-:S08]  /*8900*/  DFMA R34, R34, R34, R34 ;  /* 0x000000222222722b */ /* 0x000fd00000000022 */
[----:B------:R-:W-:-:S08]  /*8910*/  DFMA R34, R20, R34, R20 ;  /* 0x000000221422722b */ /* 0x000fd00000000014 */
[----:B------:R-:W-:-:S08]  /*8920*/  DFMA R20, -R14, R34, 1 ;  /* 0x3ff000000e14742b */ /* 0x000fd00000000122 */
[----:B------:R-:W-:-:S08]  /*8930*/  DFMA R20, R34, R20, R34 ;  /* 0x000000142214722b */ /* 0x000fd00000000022 */
[----:B------:R-:W-:-:S08]  /*8940*/  DMUL R20, R20, 2.2250738585072013831e-308 ;  /* 0x0010000014147828 */ /* 0x000fd00000000000 */
[----:B------:R-:W-:-:S08]  /*8950*/  DFMA R12, -R12, R20, 1 ;  /* 0x3ff000000c0c742b */ /* 0x000fd00000000114 */
[----:B------:R-:W-:-:S08]  /*8960*/  DFMA R12, R12, R12, R12 ;  /* 0x0000000c0c0c722b */ /* 0x000fd0000000000c */
[----:B------:R-:W-:Y:S01]  /*8970*/  DFMA R14, R20, R12, R20 ;  /* 0x0000000c140e722b */ /* 0x000fe20000000014 */
[----:B------:R-:W-:Y:S10]  /*8980*/  BRA `(.L_x_148) ;  /* 0x0000000000307947 */ /* 0x000ff40003800000 */
.L_x_149:
[----:B------:R-:W-:Y:S01]  /*8990*/  DMUL R12, R12, 8.11296384146066816958e+31 ;  /* 0x469000000c0c7828 */ /* 0x000fe20000000000 */
[----:B------:R-:W-:-:S05]  /*89a0*/  IMAD.MOV.U32 R14, RZ, RZ, R20 ;  /* 0x000000ffff0e7224 */ /* 0x000fca00078e0014 */
[----:B------:R-:W0:Y:S02]  /*89b0*/  MUFU.RCP64H R15, R13 ;  /* 0x0000000d000f7308 */ /* 0x000e240000001800 */
[----:B0-----:R-:W-:-:S08]  /*89c0*/  DFMA R20, -R12, R14, 1 ;  /* 0x3ff000000c14742b */ /* 0x001fd0000000010e */
[----:B------:R-:W-:-:S08]  /*89d0*/  DFMA R20, R20, R20, R20 ;  /* 0x000000141414722b */ /* 0x000fd00000000014 */
[----:B------:R-:W-:-:S08]  /*89e0*/  DFMA R20, R14, R20, R14 ;  /* 0x000000140e14722b */ /* 0x000fd0000000000e */
[----:B------:R-:W-:-:S08]  /*89f0*/  DFMA R14, -R12, R20, 1 ;  /* 0x3ff000000c0e742b */ /* 0x000fd00000000114 */
[----:B------:R-:W-:-:S08]  /*8a00*/  DFMA R14, R20, R14, R20 ;  /* 0x0000000e140e722b */ /* 0x000fd00000000014 */
[----:B------:R-:W-:Y:S01]  /*8a10*/  DMUL R14, R14, 8.11296384146066816958e+31 ;  /* 0x469000000e0e7828 */ /* 0x000fe20000000000 */
[----:B------:R-:W-:Y:S10]  /*8a20*/  BRA `(.L_x_148) ;  /* 0x0000000000087947 */ /* 0x000ff40003800000 */
.L_x_147:
[----:B------:R-:W-:Y:S01]  /*8a30*/  LOP3.LUT R15, R13, 0x80000, RZ, 0xfc, !PT ;  /* 0x000800000d0f7812 */ /* 0x000fe200078efcff */
[----:B------:R-:W-:-:S07]  /*8a40*/  IMAD.MOV.U32 R14, RZ, RZ, R12 ;  /* 0x000000ffff0e7224 */ /* 0x000fce00078e000c */
.L_x_148:
[----:B------:R-:W-:Y:S05]  /*8a50*/  BSYNC.RECONVERGENT B1 ;  /* 0x0000000000017941 */ /* 0x000fea0003800200 */
.L_x_146:
[----:B------:R-:W-:Y:S02]  /*8a60*/  IMAD.MOV.U32 R12, RZ, RZ, R0 ;  /* 0x000000ffff0c7224 */ /* 0x000fe400078e0000 */
[----:B------:R-:W-:Y:S02]  /*8a70*/  IMAD.MOV.U32 R13, RZ, RZ, 0x0 ;  /* 0x00000000ff0d7424 */ /* 0x000fe400078e00ff */
[----:B------:R-:W-:Y:S02]  /*8a80*/  IMAD.MOV.U32 R20, RZ, RZ, R14 ;  /* 0x000000ffff147224 */ /* 0x000fe400078e000e */
[----:B------:R-:W-:Y:S01]  /*8a90*/  IMAD.MOV.U32 R21, RZ, RZ, R15 ;  /* 0x000000ffff157224 */ /* 0x000fe200078e000f */
[----:B------:R-:W-:Y:S06]  /*8aa0*/  RET.REL.NODEC R12 `(_Z22blockTridiagonalSolverPdS_S_S_S_ii) ;  /* 0xffffff740c547950 */ /* 0x000fec0003c3ffff */
.L_x_150:
[----:B------:R-:W-:-:S00]  /*8ab0*/  BRA `(.L_x_150) ;  /* 0xfffffffc00fc7947 */ /* 0x000fc0000383ffff */
[----:B------:R-:W-:-:S00]  /*8ac0*/  NOP ;  /* 0x0000000000007918 */ /* 0x000fc00000000000 */
        /* <DEDUP_REMOVED lines=11> */
.L_x_151:


//--------------------- .nv.global.init           --------------------------
	.section	.nv.global.init,"aw",@progbits
.nv.global.init:
	.type		$str,@object
	.size		$str,(.L_0 - $str)
$str:
        /*0000*/ 	.byte	0x4d, 0x61, 0x74, 0x72, 0x69, 0x78, 0x20, 0x69, 0x73, 0x20, 0x73, 0x69, 0x6e, 0x67, 0x75, 0x6c
        /*0010*/ 	.byte	0x61, 0x72, 0x20, 0x61, 0x6e, 0x64, 0x20, 0x63, 0x61, 0x6e, 0x6e, 0x6f, 0x74, 0x20, 0x62, 0x65
        /*0020*/ 	.byte	0x20, 0x69, 0x6e, 0x76, 0x65, 0x72, 0x74, 0x65, 0x64, 0x2e, 0x0a, 0x00
.L_0:


//--------------------- .nv.shared.reserved.0     --------------------------
	.section	.nv.shared.reserved.0,"aw",@nobits
	.weak		__nv_reservedSMEM_offset_0_alias
	.size		__nv_reservedSMEM_offset_0_alias, 0, 64
	.other		__nv_reservedSMEM_offset_0_alias,@"STO_CUDA_RESERVED_SHARED STV_DEFAULT"
__nv_reservedSMEM_offset_0_alias:
	.zero		0
	.zero		64


//--------------------- .nv.constant0._Z22blockTridiagonalSolverPdS_S_S_S_ii --------------------------
	.section	.nv.constant0._Z22blockTridiagonalSolverPdS_S_S_S_ii,"a",@progbits
	.sectionflags	@""
	.align	4
.nv.constant0._Z22blockTridiagonalSolverPdS_S_S_S_ii:
	.zero		944


//--------------------- SYMBOLS --------------------------

	.type		.nv.reservedSmem.offset0,@object
	.size		.nv.reservedSmem.offset0,0x4
	.type		vprintf,@function
	.type		malloc,@function
	.type		free,@function
